//
// Generated by NVIDIA NVVM Compiler
//
// Compiler Build ID: CL-36424714
// Cuda compilation tools, release 13.0, V13.0.88
// Based on NVVM 20.0.0
//

.version 9.0
.target sm_100
.address_size 64

	// .globl	_Z14matrixMultiplyPimS_mS_mii
.extern .func  (.param .b32 func_retval0) vprintf
(
	.param .b64 vprintf_param_0,
	.param .b64 vprintf_param_1
)
;
// _ZZ14matrixMultiplyPimS_mS_miiE10input1Temp has been demoted
// _ZZ14matrixMultiplyPimS_mS_miiE10input2Temp has been demoted
.global .align 1 .b8 _ZN34_INTERNAL_173e55ac_4_k_cu_87f417744cuda3std3__45__cpo5beginE[1];
.global .align 1 .b8 _ZN34_INTERNAL_173e55ac_4_k_cu_87f417744cuda3std3__45__cpo3endE[1];
.global .align 1 .b8 _ZN34_INTERNAL_173e55ac_4_k_cu_87f417744cuda3std3__45__cpo6cbeginE[1];
.global .align 1 .b8 _ZN34_INTERNAL_173e55ac_4_k_cu_87f417744cuda3std3__45__cpo4cendE[1];
.global .align 1 .b8 _ZN34_INTERNAL_173e55ac_4_k_cu_87f417744cuda3std3__45__cpo6rbeginE[1];
.global .align 1 .b8 _ZN34_INTERNAL_173e55ac_4_k_cu_87f417744cuda3std3__45__cpo4rendE[1];
.global .align 1 .b8 _ZN34_INTERNAL_173e55ac_4_k_cu_87f417744cuda3std3__45__cpo7crbeginE[1];
.global .align 1 .b8 _ZN34_INTERNAL_173e55ac_4_k_cu_87f417744cuda3std3__45__cpo5crendE[1];
.global .align 1 .b8 _ZN34_INTERNAL_173e55ac_4_k_cu_87f417744cuda3std3__436_GLOBAL__N__173e55ac_4_k_cu_87f417746ignoreE[1];
.global .align 1 .b8 _ZN34_INTERNAL_173e55ac_4_k_cu_87f417744cuda3std3__419piecewise_constructE[1];
.global .align 1 .b8 _ZN34_INTERNAL_173e55ac_4_k_cu_87f417744cuda3std3__48in_placeE[1];
.global .align 1 .b8 _ZN34_INTERNAL_173e55ac_4_k_cu_87f417744cuda3std3__420unreachable_sentinelE[1];
.global .align 1 .b8 _ZN34_INTERNAL_173e55ac_4_k_cu_87f417744cuda3std3__47nulloptE[1];
.global .align 1 .b8 _ZN34_INTERNAL_173e55ac_4_k_cu_87f417744cuda3std3__48unexpectE[1];
.global .align 1 .b8 _ZN34_INTERNAL_173e55ac_4_k_cu_87f417744cuda3std6ranges3__45__cpo4swapE[1];
.global .align 1 .b8 _ZN34_INTERNAL_173e55ac_4_k_cu_87f417744cuda3std6ranges3__45__cpo9iter_moveE[1];
.global .align 1 .b8 _ZN34_INTERNAL_173e55ac_4_k_cu_87f417744cuda3std6ranges3__45__cpo5beginE[1];
.global .align 1 .b8 _ZN34_INTERNAL_173e55ac_4_k_cu_87f417744cuda3std6ranges3__45__cpo3endE[1];
.global .align 1 .b8 _ZN34_INTERNAL_173e55ac_4_k_cu_87f417744cuda3std6ranges3__45__cpo6cbeginE[1];
.global .align 1 .b8 _ZN34_INTERNAL_173e55ac_4_k_cu_87f417744cuda3std6ranges3__45__cpo4cendE[1];
.global .align 1 .b8 _ZN34_INTERNAL_173e55ac_4_k_cu_87f417744cuda3std6ranges3__45__cpo7advanceE[1];
.global .align 1 .b8 _ZN34_INTERNAL_173e55ac_4_k_cu_87f417744cuda3std6ranges3__45__cpo9iter_swapE[1];
.global .align 1 .b8 _ZN34_INTERNAL_173e55ac_4_k_cu_87f417744cuda3std6ranges3__45__cpo4nextE[1];
.global .align 1 .b8 _ZN34_INTERNAL_173e55ac_4_k_cu_87f417744cuda3std6ranges3__45__cpo4prevE[1];
.global .align 1 .b8 _ZN34_INTERNAL_173e55ac_4_k_cu_87f417744cuda3std6ranges3__45__cpo4dataE[1];
.global .align 1 .b8 _ZN34_INTERNAL_173e55ac_4_k_cu_87f417744cuda3std6ranges3__45__cpo5cdataE[1];
.global .align 1 .b8 _ZN34_INTERNAL_173e55ac_4_k_cu_87f417744cuda3std6ranges3__45__cpo4sizeE[1];
.global .align 1 .b8 _ZN34_INTERNAL_173e55ac_4_k_cu_87f417744cuda3std6ranges3__45__cpo5ssizeE[1];
.global .align 1 .b8 _ZN34_INTERNAL_173e55ac_4_k_cu_87f417744cuda3std6ranges3__45__cpo8distanceE[1];
.global .align 1 .b8 _ZN34_INTERNAL_173e55ac_4_k_cu_87f417746thrust24THRUST_300001_SM_1000_NS8cuda_cub3parE[1];
.global .align 1 .b8 _ZN34_INTERNAL_173e55ac_4_k_cu_87f417746thrust24THRUST_300001_SM_1000_NS8cuda_cub10par_nosyncE[1];
.global .align 1 .b8 _ZN34_INTERNAL_173e55ac_4_k_cu_87f417746thrust24THRUST_300001_SM_1000_NS6system6detail10sequential3seqE[1];
.global .align 1 .b8 _ZN34_INTERNAL_173e55ac_4_k_cu_87f417746thrust24THRUST_300001_SM_1000_NS12placeholders2_1E[1];
.global .align 1 .b8 _ZN34_INTERNAL_173e55ac_4_k_cu_87f417746thrust24THRUST_300001_SM_1000_NS12placeholders2_2E[1];
.global .align 1 .b8 _ZN34_INTERNAL_173e55ac_4_k_cu_87f417746thrust24THRUST_300001_SM_1000_NS12placeholders2_3E[1];
.global .align 1 .b8 _ZN34_INTERNAL_173e55ac_4_k_cu_87f417746thrust24THRUST_300001_SM_1000_NS12placeholders2_4E[1];
.global .align 1 .b8 _ZN34_INTERNAL_173e55ac_4_k_cu_87f417746thrust24THRUST_300001_SM_1000_NS12placeholders2_5E[1];
.global .align 1 .b8 _ZN34_INTERNAL_173e55ac_4_k_cu_87f417746thrust24THRUST_300001_SM_1000_NS12placeholders2_6E[1];
.global .align 1 .b8 _ZN34_INTERNAL_173e55ac_4_k_cu_87f417746thrust24THRUST_300001_SM_1000_NS12placeholders2_7E[1];
.global .align 1 .b8 _ZN34_INTERNAL_173e55ac_4_k_cu_87f417746thrust24THRUST_300001_SM_1000_NS12placeholders2_8E[1];
.global .align 1 .b8 _ZN34_INTERNAL_173e55ac_4_k_cu_87f417746thrust24THRUST_300001_SM_1000_NS12placeholders2_9E[1];
.global .align 1 .b8 _ZN34_INTERNAL_173e55ac_4_k_cu_87f417746thrust24THRUST_300001_SM_1000_NS12placeholders3_10E[1];
.global .align 1 .b8 _ZN34_INTERNAL_173e55ac_4_k_cu_87f417746thrust24THRUST_300001_SM_1000_NS3seqE[1];
.global .align 1 .b8 $str[24] = {105, 110, 112, 117, 116, 49, 84, 101, 109, 112, 91, 37, 100, 93, 91, 37, 100, 93, 58, 32, 37, 100, 10};
.global .align 1 .b8 $str$1[24] = {105, 110, 112, 117, 116, 50, 84, 101, 109, 112, 91, 37, 100, 93, 91, 37, 100, 93, 58, 32, 37, 100, 10};
.global .align 1 .b8 $str$2[14] = {97, 91, 37, 100, 93, 91, 37, 100, 93, 58, 32, 37, 100};

.visible .entry _Z14matrixMultiplyPimS_mS_mii(
	.param .u64 .ptr .align 1 _Z14matrixMultiplyPimS_mS_mii_param_0,
	.param .u64 _Z14matrixMultiplyPimS_mS_mii_param_1,
	.param .u64 .ptr .align 1 _Z14matrixMultiplyPimS_mS_mii_param_2,
	.param .u64 _Z14matrixMultiplyPimS_mS_mii_param_3,
	.param .u64 .ptr .align 1 _Z14matrixMultiplyPimS_mS_mii_param_4,
	.param .u64 _Z14matrixMultiplyPimS_mS_mii_param_5,
	.param .u32 _Z14matrixMultiplyPimS_mS_mii_param_6,
	.param .u32 _Z14matrixMultiplyPimS_mS_mii_param_7
)
{
	.local .align 8 .b8 	__local_depot0[16];
	.reg .b64 	%SP;
	.reg .b64 	%SPL;
	.reg .pred 	%p<12>;
	.reg .b32 	%r<126>;
	.reg .b64 	%rd<47>;
	// demoted variable
	.shared .align 4 .b8 _ZZ14matrixMultiplyPimS_mS_miiE10input1Temp[48];
	// demoted variable
	.shared .align 4 .b8 _ZZ14matrixMultiplyPimS_mS_miiE10input2Temp[48];
	mov.u64 	%SPL, __local_depot0;
	cvta.local.u64 	%SP, %SPL;
	ld.param.u64 	%rd13, [_Z14matrixMultiplyPimS_mS_mii_param_0];
	ld.param.u64 	%rd14, [_Z14matrixMultiplyPimS_mS_mii_param_1];
	ld.param.u64 	%rd15, [_Z14matrixMultiplyPimS_mS_mii_param_2];
	ld.param.u64 	%rd16, [_Z14matrixMultiplyPimS_mS_mii_param_3];
	ld.param.u64 	%rd17, [_Z14matrixMultiplyPimS_mS_mii_param_4];
	ld.param.u64 	%rd18, [_Z14matrixMultiplyPimS_mS_mii_param_5];
	ld.param.u32 	%r24, [_Z14matrixMultiplyPimS_mS_mii_param_6];
	add.u64 	%rd19, %SP, 0;
	add.u64 	%rd1, %SPL, 0;
	mov.u32 	%r25, %ntid.y;
	mov.u32 	%r26, %ctaid.y;
	mov.u32 	%r27, %tid.y;
	mad.lo.s32 	%r1, %r25, %r26, %r27;
	mov.u32 	%r28, %ntid.x;
	mov.u32 	%r29, %ctaid.x;
	mov.u32 	%r30, %tid.x;
	mad.lo.s32 	%r2, %r28, %r29, %r30;
	max.s32 	%r31, %r1, %r2;
	setp.ge.s32 	%p1, %r31, %r24;
	@%p1 bra 	$L__BB0_17;
	add.s32 	%r3, %r24, -1;
	setp.ge.s32 	%p2, %r2, %r3;
	mov.u32 	%r32, _ZZ14matrixMultiplyPimS_mS_miiE10input1Temp;
	mad.lo.s32 	%r4, %r1, 12, %r32;
	@%p2 bra 	$L__BB0_3;
	cvt.u64.u32 	%rd20, %r1;
	cvta.to.global.u64 	%rd21, %rd13;
	mad.lo.s64 	%rd22, %rd14, %rd20, %rd21;
	mul.wide.s32 	%rd23, %r2, 4;
	add.s64 	%rd24, %rd22, %rd23;
	ld.global.u32 	%r33, [%rd24];
	shl.b32 	%r34, %r2, 2;
	add.s32 	%r35, %r4, %r34;
	st.shared.u32 	[%r35], %r33;
	bar.sync 	0;
	ld.shared.u32 	%r36, [%r35];
	st.local.v2.u32 	[%rd1], {%r1, %r2};
	st.local.u32 	[%rd1+8], %r36;
	mov.u64 	%rd25, $str;
	cvta.global.u64 	%rd26, %rd25;
	{ // callseq 0, 0
	.param .b64 param0;
	st.param.b64 	[param0], %rd26;
	.param .b64 param1;
	st.param.b64 	[param1], %rd19;
	.param .b32 retval0;
	call.uni (retval0), 
	vprintf, 
	(
	param0, 
	param1
	);
	ld.param.b32 	%r37, [retval0];
	} // callseq 0
$L__BB0_3:
	setp.ge.u32 	%p3, %r1, %r3;
	@%p3 bra 	$L__BB0_5;
	cvt.u64.u32 	%rd28, %r1;
	cvta.to.global.u64 	%rd29, %rd15;
	mad.lo.s64 	%rd30, %rd16, %rd28, %rd29;
	mul.wide.s32 	%rd31, %r2, 4;
	add.s64 	%rd32, %rd30, %rd31;
	ld.global.u32 	%r39, [%rd32];
	shl.b32 	%r40, %r1, 4;
	mov.u32 	%r41, _ZZ14matrixMultiplyPimS_mS_miiE10input2Temp;
	add.s32 	%r42, %r41, %r40;
	shl.b32 	%r43, %r2, 2;
	add.s32 	%r44, %r42, %r43;
	st.shared.u32 	[%r44], %r39;
	bar.sync 	0;
	ld.shared.u32 	%r45, [%r44];
	st.local.v2.u32 	[%rd1], {%r1, %r2};
	st.local.u32 	[%rd1+8], %r45;
	mov.u64 	%rd33, $str$1;
	cvta.global.u64 	%rd34, %rd33;
	{ // callseq 1, 0
	.param .b64 param0;
	st.param.b64 	[param0], %rd34;
	.param .b64 param1;
	st.param.b64 	[param1], %rd19;
	.param .b32 retval0;
	call.uni (retval0), 
	vprintf, 
	(
	param0, 
	param1
	);
	ld.param.b32 	%r46, [retval0];
	} // callseq 1
$L__BB0_5:
	cvt.u64.u32 	%rd2, %r24;
	and.b64  	%rd3, %rd2, 7;
	setp.lt.u32 	%p4, %r24, 8;
	mov.b32 	%r125, 0;
	mov.b64 	%rd45, 0;
	@%p4 bra 	$L__BB0_8;
	and.b64  	%rd45, %rd2, 2147483640;
	add.s32 	%r117, %r4, 16;
	shl.b32 	%r53, %r2, 2;
	mov.u32 	%r54, _ZZ14matrixMultiplyPimS_mS_miiE10input2Temp;
	add.s32 	%r55, %r53, %r54;
	add.s32 	%r116, %r55, 64;
	mov.b32 	%r125, 0;
	mov.u64 	%rd43, %rd45;
$L__BB0_7:
	.pragma "nounroll";
	ld.shared.u32 	%r56, [%r117+-16];
	ld.shared.u32 	%r57, [%r116+-64];
	mad.lo.s32 	%r58, %r57, %r56, %r125;
	ld.shared.u32 	%r59, [%r117+-12];
	ld.shared.u32 	%r60, [%r116+-48];
	mad.lo.s32 	%r61, %r60, %r59, %r58;
	ld.shared.u32 	%r62, [%r117+-8];
	ld.shared.u32 	%r63, [%r116+-32];
	mad.lo.s32 	%r64, %r63, %r62, %r61;
	ld.shared.u32 	%r65, [%r117+-4];
	ld.shared.u32 	%r66, [%r116+-16];
	mad.lo.s32 	%r67, %r66, %r65, %r64;
	ld.shared.u32 	%r68, [%r117];
	ld.shared.u32 	%r69, [%r116];
	mad.lo.s32 	%r70, %r69, %r68, %r67;
	ld.shared.u32 	%r71, [%r117+4];
	ld.shared.u32 	%r72, [%r116+16];
	mad.lo.s32 	%r73, %r72, %r71, %r70;
	ld.shared.u32 	%r74, [%r117+8];
	ld.shared.u32 	%r75, [%r116+32];
	mad.lo.s32 	%r76, %r75, %r74, %r73;
	ld.shared.u32 	%r77, [%r117+12];
	ld.shared.u32 	%r78, [%r116+48];
	mad.lo.s32 	%r125, %r78, %r77, %r76;
	add.s64 	%rd43, %rd43, -8;
	add.s32 	%r117, %r117, 32;
	add.s32 	%r116, %r116, 128;
	setp.ne.s64 	%p5, %rd43, 0;
	@%p5 bra 	$L__BB0_7;
$L__BB0_8:
	setp.eq.s64 	%p6, %rd3, 0;
	@%p6 bra 	$L__BB0_16;
	shl.b32 	%r80, %r2, 2;
	mov.u32 	%r81, _ZZ14matrixMultiplyPimS_mS_miiE10input2Temp;
	add.s32 	%r15, %r81, %r80;
	and.b64  	%rd8, %rd2, 3;
	setp.lt.u64 	%p7, %rd3, 4;
	@%p7 bra 	$L__BB0_11;
	cvt.u32.u64 	%r82, %rd45;
	shl.b32 	%r83, %r82, 2;
	add.s32 	%r84, %r4, %r83;
	ld.shared.u32 	%r85, [%r84];
	shl.b32 	%r86, %r82, 4;
	add.s32 	%r87, %r15, %r86;
	ld.shared.u32 	%r88, [%r87];
	mad.lo.s32 	%r89, %r88, %r85, %r125;
	ld.shared.u32 	%r90, [%r84+4];
	ld.shared.u32 	%r91, [%r87+16];
	mad.lo.s32 	%r92, %r91, %r90, %r89;
	ld.shared.u32 	%r93, [%r84+8];
	ld.shared.u32 	%r94, [%r87+32];
	mad.lo.s32 	%r95, %r94, %r93, %r92;
	ld.shared.u32 	%r96, [%r84+12];
	ld.shared.u32 	%r97, [%r87+48];
	mad.lo.s32 	%r125, %r97, %r96, %r95;
	add.s64 	%rd45, %rd45, 4;
$L__BB0_11:
	setp.eq.s64 	%p8, %rd8, 0;
	@%p8 bra 	$L__BB0_16;
	setp.eq.s64 	%p9, %rd8, 1;
	@%p9 bra 	$L__BB0_14;
	cvt.u32.u64 	%r99, %rd45;
	shl.b32 	%r100, %r99, 2;
	add.s32 	%r101, %r4, %r100;
	ld.shared.u32 	%r102, [%r101];
	shl.b32 	%r103, %r99, 4;
	add.s32 	%r104, %r15, %r103;
	ld.shared.u32 	%r105, [%r104];
	mad.lo.s32 	%r106, %r105, %r102, %r125;
	ld.shared.u32 	%r107, [%r101+4];
	ld.shared.u32 	%r108, [%r104+16];
	mad.lo.s32 	%r125, %r108, %r107, %r106;
	add.s64 	%rd45, %rd45, 2;
$L__BB0_14:
	and.b64  	%rd37, %rd2, 1;
	setp.eq.b64 	%p10, %rd37, 1;
	not.pred 	%p11, %p10;
	@%p11 bra 	$L__BB0_16;
	cvt.u32.u64 	%r109, %rd45;
	shl.b32 	%r110, %r109, 2;
	add.s32 	%r111, %r4, %r110;
	ld.shared.u32 	%r112, [%r111];
	shl.b32 	%r113, %r109, 4;
	add.s32 	%r114, %r15, %r113;
	ld.shared.u32 	%r115, [%r114];
	mad.lo.s32 	%r125, %r115, %r112, %r125;
$L__BB0_16:
	cvt.u64.u32 	%rd38, %r1;
	cvta.to.global.u64 	%rd39, %rd17;
	mad.lo.s64 	%rd40, %rd18, %rd38, %rd39;
	mul.wide.s32 	%rd41, %r2, 4;
	add.s64 	%rd42, %rd40, %rd41;
	st.global.u32 	[%rd42], %r125;
$L__BB0_17:
	ret;

}
	// .globl	_Z9showPitchPimii
.visible .entry _Z9showPitchPimii(
	.param .u64 .ptr .align 1 _Z9showPitchPimii_param_0,
	.param .u64 _Z9showPitchPimii_param_1,
	.param .u32 _Z9showPitchPimii_param_2,
	.param .u32 _Z9showPitchPimii_param_3
)
{
	.local .align 8 .b8 	__local_depot1[16];
	.reg .b64 	%SP;
	.reg .b64 	%SPL;
	.reg .pred 	%p<4>;
	.reg .b32 	%r<14>;
	.reg .b64 	%rd<12>;

	mov.u64 	%SPL, __local_depot1;
	cvta.local.u64 	%SP, %SPL;
	ld.param.u64 	%rd1, [_Z9showPitchPimii_param_0];
	ld.param.u64 	%rd2, [_Z9showPitchPimii_param_1];
	ld.param.u32 	%r3, [_Z9showPitchPimii_param_2];
	ld.param.u32 	%r4, [_Z9showPitchPimii_param_3];
	mov.u32 	%r5, %ntid.y;
	mov.u32 	%r6, %ctaid.y;
	mov.u32 	%r7, %tid.y;
	mad.lo.s32 	%r1, %r5, %r6, %r7;
	mov.u32 	%r8, %ntid.x;
	mov.u32 	%r9, %ctaid.x;
	mov.u32 	%r10, %tid.x;
	mad.lo.s32 	%r2, %r8, %r9, %r10;
	setp.ge.s32 	%p1, %r1, %r3;
	setp.ge.s32 	%p2, %r2, %r4;
	or.pred  	%p3, %p1, %p2;
	@%p3 bra 	$L__BB1_2;
	add.u64 	%rd3, %SP, 0;
	add.u64 	%rd4, %SPL, 0;
	cvta.to.global.u64 	%rd5, %rd1;
	cvt.u64.u32 	%rd6, %r1;
	mad.lo.s64 	%rd7, %rd2, %rd6, %rd5;
	mul.wide.s32 	%rd8, %r2, 4;
	add.s64 	%rd9, %rd7, %rd8;
	ld.global.u32 	%r11, [%rd9];
	st.local.v2.u32 	[%rd4], {%r1, %r2};
	st.local.u32 	[%rd4+8], %r11;
	mov.u64 	%rd10, $str$2;
	cvta.global.u64 	%rd11, %rd10;
	{ // callseq 2, 0
	.param .b64 param0;
	st.param.b64 	[param0], %rd11;
	.param .b64 param1;
	st.param.b64 	[param1], %rd3;
	.param .b32 retval0;
	call.uni (retval0), 
	vprintf, 
	(
	param0, 
	param1
	);
	ld.param.b32 	%r12, [retval0];
	} // callseq 2
$L__BB1_2:
	ret;

}
	// .globl	_ZN3cub18CUB_300001_SM_10006detail11EmptyKernelIvEEvv
.visible .entry _ZN3cub18CUB_300001_SM_10006detail11EmptyKernelIvEEvv()
{


	ret;

}


// ===== COMPILED SASS (sm_100) =====

	.target	sm_100

	.elftype	@"ET_EXEC"


//--------------------- .note.nv.tkinfo           --------------------------
	.section	.note.nv.tkinfo,"",@"SHT_NOTE"
	.sectionflags	@"SHF_NOTE_NV_TKINFO"
	.tkinfo
        /*0018*/ 	.word	0x00000002
        /*0030*/ 	.string	""
        /*0030*/ 	.string	"ptxas"
        /*0030*/ 	.string	"Cuda compilation tools, release 13.0, V13.0.88"
        /*0030*/ 	.string	"Build cuda_13.0.r13.0/compiler.36424714_0"
        /*0030*/ 	.string	"-arch sm_100 -m 64 "



//--------------------- .note.nv.cuinfo           --------------------------
	.section	.note.nv.cuinfo,"",@"SHT_NOTE"
	.sectionflags	@"SHF_NOTE_NV_CUINFO"
        /*0018*/ 	.short	0x0002
        /*001a*/ 	.short	0x0064
        /*001c*/ 	.short	0x0082
	.zero		2


//--------------------- .nv.info                  --------------------------
	.section	.nv.info,"",@"SHT_CUDA_INFO"
	.align	4


	//----- nvinfo : EIATTR_REGCOUNT
	.align		4
        /*0000*/ 	.byte	0x04, 0x2f
        /*0002*/ 	.short	(.L_47 - .L_46)
	.align		4
.L_46:
        /*0004*/ 	.word	index@(_Z14matrixMultiplyPimS_mS_mii)
        /*0008*/ 	.word	0x0000001c


	//----- nvinfo : EIATTR_FRAME_SIZE
	.align		4
.L_47:
        /*000c*/ 	.byte	0x04, 0x11
        /*000e*/ 	.short	(.L_49 - .L_48)
	.align		4
.L_48:
        /*0010*/ 	.word	index@(_Z14matrixMultiplyPimS_mS_mii)
        /*0014*/ 	.word	0x00000010


	//----- nvinfo : EIATTR_REGCOUNT
	.align		4
.L_49:
        /*0018*/ 	.byte	0x04, 0x2f
        /*001a*/ 	.short	(.L_51 - .L_50)
	.align		4
.L_50:
        /*001c*/ 	.word	index@(_Z9showPitchPimii)
        /*0020*/ 	.word	0x00000018


	//----- nvinfo : EIATTR_FRAME_SIZE
	.align		4
.L_51:
        /*0024*/ 	.byte	0x04, 0x11
        /*0026*/ 	.short	(.L_53 - .L_52)
	.align		4
.L_52:
        /*0028*/ 	.word	index@(_Z9showPitchPimii)
        /*002c*/ 	.word	0x00000010


	//----- nvinfo : EIATTR_REGCOUNT
	.align		4
.L_53:
        /*0030*/ 	.byte	0x04, 0x2f
        /*0032*/ 	.short	(.L_55 - .L_54)
	.align		4
.L_54:
        /*0034*/ 	.word	index@(_ZN3cub18CUB_300001_SM_10006detail11EmptyKernelIvEEvv)
        /*0038*/ 	.word	0x00000004


	//----- nvinfo : EIATTR_FRAME_SIZE
	.align		4
.L_55:
        /*003c*/ 	.byte	0x04, 0x11
        /*003e*/ 	.short	(.L_57 - .L_56)
	.align		4
.L_56:
        /*0040*/ 	.word	index@(_ZN3cub18CUB_300001_SM_10006detail11EmptyKernelIvEEvv)
        /*0044*/ 	.word	0x00000000


	//----- nvinfo : EIATTR_MIN_STACK_SIZE
	.align		4
.L_57:
        /*0048*/ 	.byte	0x04, 0x12
        /*004a*/ 	.short	(.L_59 - .L_58)
	.align		4
.L_58:
        /*004c*/ 	.word	index@(_ZN3cub18CUB_300001_SM_10006detail11EmptyKernelIvEEvv)
        /*0050*/ 	.word	0x00000000


	//----- nvinfo : EIATTR_MIN_STACK_SIZE
	.align		4
.L_59:
        /*0054*/ 	.byte	0x04, 0x12
        /*0056*/ 	.short	(.L_61 - .L_60)
	.align		4
.L_60:
        /*0058*/ 	.word	index@(_Z9showPitchPimii)
        /*005c*/ 	.word	0x00000010


	//----- nvinfo : EIATTR_MIN_STACK_SIZE
	.align		4
.L_61:
        /*0060*/ 	.byte	0x04, 0x12
        /*0062*/ 	.short	(.L_63 - .L_62)
	.align		4
.L_62:
        /*0064*/ 	.word	index@(_Z14matrixMultiplyPimS_mS_mii)
        /*0068*/ 	.word	0x00000010
.L_63:


//--------------------- .nv.compat                --------------------------
	.section	.nv.compat,"",@"SHT_CUDA_COMPAT_INFO"
	.align	4
        /*0000*/ 	.byte	0x02, 0x09, 0x00, 0x00, 0x02, 0x02, 0x01, 0x00, 0x02, 0x05, 0x05, 0x00, 0x03, 0x07, 0x01, 0x01
        /*0010*/ 	.byte	0x02, 0x03, 0x00, 0x00, 0x02, 0x06, 0x01, 0x00, 0x04, 0x0b, 0x08, 0x00, 0x09, 0x00, 0x00, 0x00
        /*0020*/ 	.byte	0x00, 0x00, 0x00, 0x00


//--------------------- .nv.info._ZN3cub18CUB_300001_SM_10006detail11EmptyKernelIvEEvv --------------------------
	.section	.nv.info._ZN3cub18CUB_300001_SM_10006detail11EmptyKernelIvEEvv,"",@"SHT_CUDA_INFO"
	.sectionflags	@""
	.align	4


	//----- nvinfo : EIATTR_CUDA_API_VERSION
	.align		4
        /*0000*/ 	.byte	0x04, 0x37
        /*0002*/ 	.short	(.L_65 - .L_64)
.L_64:
        /*0004*/ 	.word	0x00000082


	//----- nvinfo : EIATTR_SPARSE_MMA_MASK
	.align		4
.L_65:
        /*0008*/ 	.byte	0x03, 0x50
        /*000a*/ 	.short	0x0000


	//----- nvinfo : EIATTR_MAXREG_COUNT
	.align		4
        /*000c*/ 	.byte	0x03, 0x1b
        /*000e*/ 	.short	0x00ff


	//----- nvinfo : EIATTR_MERCURY_ISA_VERSION
	.align		4
        /*0010*/ 	.byte	0x03, 0x5f
        /*0012*/ 	.short	0x0101


	//----- nvinfo : EIATTR_VRC_CTA_INIT_COUNT
	.align		4
        /*0014*/ 	.byte	0x02, 0x4a
	.zero		1
	.zero		1


	//----- nvinfo : EIATTR_EXIT_INSTR_OFFSETS
	.align		4
        /*0018*/ 	.byte	0x04, 0x1c
        /*001a*/ 	.short	(.L_67 - .L_66)


	//   ....[0]....
.L_66:
        /*001c*/ 	.word	0x00000010


	//----- nvinfo : EIATTR_SW_WAR
	.align		4
.L_67:
        /*0020*/ 	.byte	0x04, 0x36
        /*0022*/ 	.short	(.L_69 - .L_68)
.L_68:
        /*0024*/ 	.word	0x00000008
.L_69:


//--------------------- .nv.info._Z9showPitchPimii --------------------------
	.section	.nv.info._Z9showPitchPimii,"",@"SHT_CUDA_INFO"
	.sectionflags	@""
	.align	4


	//----- nvinfo : EIATTR_CUDA_API_VERSION
	.align		4
        /*0000*/ 	.byte	0x04, 0x37
        /*0002*/ 	.short	(.L_71 - .L_70)
.L_70:
        /*0004*/ 	.word	0x00000082


	//----- nvinfo : EIATTR_KPARAM_INFO
	.align		4
.L_71:
        /*0008*/ 	.byte	0x04, 0x17
        /*000a*/ 	.short	(.L_73 - .L_72)
.L_72:
        /*000c*/ 	.word	0x00000000
        /*0010*/ 	.short	0x0003
        /*0012*/ 	.short	0x0014
        /*0014*/ 	.byte	0x00, 0xf0, 0x11, 0x00


	//----- nvinfo : EIATTR_KPARAM_INFO
	.align		4
.L_73:
        /*0018*/ 	.byte	0x04, 0x17
        /*001a*/ 	.short	(.L_75 - .L_74)
.L_74:
        /*001c*/ 	.word	0x00000000
        /*0020*/ 	.short	0x0002
        /*0022*/ 	.short	0x0010
        /*0024*/ 	.byte	0x00, 0xf0, 0x11, 0x00


	//----- nvinfo : EIATTR_KPARAM_INFO
	.align		4
.L_75:
        /*0028*/ 	.byte	0x04, 0x17
        /*002a*/ 	.short	(.L_77 - .L_76)
.L_76:
        /*002c*/ 	.word	0x00000000
        /*0030*/ 	.short	0x0001
        /*0032*/ 	.short	0x0008
        /*0034*/ 	.byte	0x00, 0xf0, 0x21, 0x00


	//----- nvinfo : EIATTR_KPARAM_INFO
	.align		4
.L_77:
        /*0038*/ 	.byte	0x04, 0x17
        /*003a*/ 	.short	(.L_79 - .L_78)
.L_78:
        /*003c*/ 	.word	0x00000000
        /*0040*/ 	.short	0x0000
        /*0042*/ 	.short	0x0000
        /*0044*/ 	.byte	0x00, 0xf5, 0x21, 0x00


	//----- nvinfo : EIATTR_SPARSE_MMA_MASK
	.align		4
.L_79:
        /*0048*/ 	.byte	0x03, 0x50
        /*004a*/ 	.short	0x0000


	//----- nvinfo : EIATTR_MAXREG_COUNT
	.align		4
        /*004c*/ 	.byte	0x03, 0x1b
        /*004e*/ 	.short	0x00ff


	//----- nvinfo : EIATTR_EXTERNS
	.align		4
        /*0050*/ 	.byte	0x04, 0x0f
        /*0052*/ 	.short	(.L_81 - .L_80)


	//   ....[0]....
	.align		4
.L_80:
        /*0054*/ 	.word	index@(vprintf)


	//----- nvinfo : EIATTR_MERCURY_ISA_VERSION
	.align		4
.L_81:
        /*0058*/ 	.byte	0x03, 0x5f
        /*005a*/ 	.short	0x0101


	//----- nvinfo : EIATTR_VRC_CTA_INIT_COUNT
	.align		4
        /*005c*/ 	.byte	0x02, 0x4a
	.zero		1
	.zero		1


	//----- nvinfo : EIATTR_SYSCALL_OFFSETS
	.align		4
        /*0060*/ 	.byte	0x04, 0x46
        /*0062*/ 	.short	(.L_83 - .L_82)


	//   ....[0]....
.L_82:
        /*0064*/ 	.word	0x00000210


	//----- nvinfo : EIATTR_EXIT_INSTR_OFFSETS
	.align		4
.L_83:
        /*0068*/ 	.byte	0x04, 0x1c
        /*006a*/ 	.short	(.L_85 - .L_84)


	//   ....[0]....
.L_84:
        /*006c*/ 	.word	0x00000110


	//   ....[1]....
        /*0070*/ 	.word	0x00000220


	//----- nvinfo : EIATTR_CRS_STACK_SIZE
	.align		4
.L_85:
        /*0074*/ 	.byte	0x04, 0x1e
        /*0076*/ 	.short	(.L_87 - .L_86)
.L_86:
        /*0078*/ 	.word	0x00000000


	//----- nvinfo : EIATTR_CBANK_PARAM_SIZE
	.align		4
.L_87:
        /*007c*/ 	.byte	0x03, 0x19
        /*007e*/ 	.short	0x0018


	//----- nvinfo : EIATTR_PARAM_CBANK
	.align		4
        /*0080*/ 	.byte	0x04, 0x0a
        /*0082*/ 	.short	(.L_89 - .L_88)
	.align		4
.L_88:
        /*0084*/ 	.word	index@(.nv.constant0._Z9showPitchPimii)
        /*0088*/ 	.short	0x0380
        /*008a*/ 	.short	0x0018


	//----- nvinfo : EIATTR_SW_WAR
	.align		4
.L_89:
        /*008c*/ 	.byte	0x04, 0x36
        /*008e*/ 	.short	(.L_91 - .L_90)
.L_90:
        /*0090*/ 	.word	0x00000008
.L_91:


//--------------------- .nv.info._Z14matrixMultiplyPimS_mS_mii --------------------------
	.section	.nv.info._Z14matrixMultiplyPimS_mS_mii,"",@"SHT_CUDA_INFO"
	.sectionflags	@""
	.align	4


	//----- nvinfo : EIATTR_CUDA_API_VERSION
	.align		4
        /*0000*/ 	.byte	0x04, 0x37
        /*0002*/ 	.short	(.L_93 - .L_92)
.L_92:
        /*0004*/ 	.word	0x00000082


	//----- nvinfo : EIATTR_KPARAM_INFO
	.align		4
.L_93:
        /*0008*/ 	.byte	0x04, 0x17
        /*000a*/ 	.short	(.L_95 - .L_94)
.L_94:
        /*000c*/ 	.word	0x00000000
        /*0010*/ 	.short	0x0007
        /*0012*/ 	.short	0x0034
        /*0014*/ 	.byte	0x00, 0xf0, 0x11, 0x00


	//----- nvinfo : EIATTR_KPARAM_INFO
	.align		4
.L_95:
        /*0018*/ 	.byte	0x04, 0x17
        /*001a*/ 	.short	(.L_97 - .L_96)
.L_96:
        /*001c*/ 	.word	0x00000000
        /*0020*/ 	.short	0x0006
        /*0022*/ 	.short	0x0030
        /*0024*/ 	.byte	0x00, 0xf0, 0x11, 0x00


	//----- nvinfo : EIATTR_KPARAM_INFO
	.align		4
.L_97:
        /*0028*/ 	.byte	0x04, 0x17
        /*002a*/ 	.short	(.L_99 - .L_98)
.L_98:
        /*002c*/ 	.word	0x00000000
        /*0030*/ 	.short	0x0005
        /*0032*/ 	.short	0x0028
        /*0034*/ 	.byte	0x00, 0xf0, 0x21, 0x00


	//----- nvinfo : EIATTR_KPARAM_INFO
	.align		4
.L_99:
        /*0038*/ 	.byte	0x04, 0x17
        /*003a*/ 	.short	(.L_101 - .L_100)
.L_100:
        /*003c*/ 	.word	0x00000000
        /*0040*/ 	.short	0x0004
        /*0042*/ 	.short	0x0020
        /*0044*/ 	.byte	0x00, 0xf5, 0x21, 0x00


	//----- nvinfo : EIATTR_KPARAM_INFO
	.align		4
.L_101:
        /*0048*/ 	.byte	0x04, 0x17
        /*004a*/ 	.short	(.L_103 - .L_102)
.L_102:
        /*004c*/ 	.word	0x00000000
        /*0050*/ 	.short	0x0003
        /*0052*/ 	.short	0x0018
        /*0054*/ 	.byte	0x00, 0xf0, 0x21, 0x00


	//----- nvinfo : EIATTR_KPARAM_INFO
	.align		4
.L_103:
        /*0058*/ 	.byte	0x04, 0x17
        /*005a*/ 	.short	(.L_105 - .L_104)
.L_104:
        /*005c*/ 	.word	0x00000000
        /*0060*/ 	.short	0x0002
        /*0062*/ 	.short	0x0010
        /*0064*/ 	.byte	0x00, 0xf5, 0x21, 0x00


	//----- nvinfo : EIATTR_KPARAM_INFO
	.align		4
.L_105:
        /*0068*/ 	.byte	0x04, 0x17
        /*006a*/ 	.short	(.L_107 - .L_106)
.L_106:
        /*006c*/ 	.word	0x00000000
        /*0070*/ 	.short	0x0001
        /*0072*/ 	.short	0x0008
        /*0074*/ 	.byte	0x00, 0xf0, 0x21, 0x00


	//----- nvinfo : EIATTR_KPARAM_INFO
	.align		4
.L_107:
        /*0078*/ 	.byte	0x04, 0x17
        /*007a*/ 	.short	(.L_109 - .L_108)
.L_108:
        /*007c*/ 	.word	0x00000000
        /*0080*/ 	.short	0x0000
        /*0082*/ 	.short	0x0000
        /*0084*/ 	.byte	0x00, 0xf5, 0x21, 0x00


	//----- nvinfo : EIATTR_SPARSE_MMA_MASK
	.align		4
.L_109:
        /*0088*/ 	.byte	0x03, 0x50
        /*008a*/ 	.short	0x0000


	//----- nvinfo : EIATTR_MAXREG_COUNT
	.align		4
        /*008c*/ 	.byte	0x03, 0x1b
        /*008e*/ 	.short	0x00ff


	//----- nvinfo : EIATTR_NUM_BARRIERS
	.align		4
        /*0090*/ 	.byte	0x02, 0x4c
        /*0092*/ 	.byte	0x01
	.zero		1


	//----- nvinfo : EIATTR_EXTERNS
	.align		4
        /*0094*/ 	.byte	0x04, 0x0f
        /*0096*/ 	.short	(.L_111 - .L_110)


	//   ....[0]....
	.align		4
.L_110:
        /*0098*/ 	.word	index@(vprintf)


	//----- nvinfo : EIATTR_MERCURY_ISA_VERSION
	.align		4
.L_111:
        /*009c*/ 	.byte	0x03, 0x5f
        /*009e*/ 	.short	0x0101


	//----- nvinfo : EIATTR_VRC_CTA_INIT_COUNT
	.align		4
        /*00a0*/ 	.byte	0x02, 0x4a
	.zero		1
	.zero		1


	//----- nvinfo : EIATTR_SYSCALL_OFFSETS
	.align		4
        /*00a4*/ 	.byte	0x04, 0x46
        /*00a6*/ 	.short	(.L_113 - .L_112)


	//   ....[0]....
.L_112:
        /*00a8*/ 	.word	0x000002f0


	//   ....[1]....
        /*00ac*/ 	.word	0x000004c0


	//----- nvinfo : EIATTR_EXIT_INSTR_OFFSETS
	.align		4
.L_113:
        /*00b0*/ 	.byte	0x04, 0x1c
        /*00b2*/ 	.short	(.L_115 - .L_114)


	//   ....[0]....
.L_114:
        /*00b4*/ 	.word	0x00000110


	//   ....[1]....
        /*00b8*/ 	.word	0x00000b70


	//----- nvinfo : EIATTR_CRS_STACK_SIZE
	.align		4
.L_115:
        /*00bc*/ 	.byte	0x04, 0x1e
        /*00be*/ 	.short	(.L_117 - .L_116)
.L_116:
        /*00c0*/ 	.word	0x00000000


	//----- nvinfo : EIATTR_CBANK_PARAM_SIZE
	.align		4
.L_117:
        /*00c4*/ 	.byte	0x03, 0x19
        /*00c6*/ 	.short	0x0038


	//----- nvinfo : EIATTR_PARAM_CBANK
	.align		4
        /*00c8*/ 	.byte	0x04, 0x0a
        /*00ca*/ 	.short	(.L_119 - .L_118)
	.align		4
.L_118:
        /*00cc*/ 	.word	index@(.nv.constant0._Z14matrixMultiplyPimS_mS_mii)
        /*00d0*/ 	.short	0x0380
        /*00d2*/ 	.short	0x0038


	//----- nvinfo : EIATTR_SW_WAR
	.align		4
.L_119:
        /*00d4*/ 	.byte	0x04, 0x36
        /*00d6*/ 	.short	(.L_121 - .L_120)
.L_120:
        /*00d8*/ 	.word	0x00000008
.L_121:


//--------------------- .nv.callgraph             --------------------------
	.section	.nv.callgraph,"",@"SHT_CUDA_CALLGRAPH"
	.align	4
	.sectionentsize	8
	.align		4
        /*0000*/ 	.word	0x00000000
	.align		4
        /*0004*/ 	.word	0xffffffff
	.align		4
        /*0008*/ 	.word	index@(_Z9showPitchPimii)
	.align		4
        /*000c*/ 	.word	index@(vprintf)
	.align		4
        /*0010*/ 	.word	index@(_Z14matrixMultiplyPimS_mS_mii)
	.align		4
        /*0014*/ 	.word	index@(vprintf)
	.align		4
        /*0018*/ 	.word	0x00000000
	.align		4
        /*001c*/ 	.word	0xfffffffe
	.align		4
        /*0020*/ 	.word	0x00000000
	.align		4
        /*0024*/ 	.word	0xfffffffd
	.align		4
        /*0028*/ 	.word	0x00000000
	.align		4
        /*002c*/ 	.word	0xfffffffc


//--------------------- .nv.constant4             --------------------------
	.section	.nv.constant4,"a",@progbits
	.align	8
	.align		8
.nv.constant4:
        /*0000*/ 	.dword	_ZN34_INTERNAL_173e55ac_4_k_cu_87f417744cuda3std3__45__cpo5beginE
	.align		8
        /*0008*/ 	.dword	_ZN34_INTERNAL_173e55ac_4_k_cu_87f417744cuda3std3__45__cpo3endE
	.align		8
        /*0010*/ 	.dword	_ZN34_INTERNAL_173e55ac_4_k_cu_87f417744cuda3std3__45__cpo6cbeginE
	.align		8
        /*0018*/ 	.dword	_ZN34_INTERNAL_173e55ac_4_k_cu_87f417744cuda3std3__45__cpo4cendE
	.align		8
        /*0020*/ 	.dword	_ZN34_INTERNAL_173e55ac_4_k_cu_87f417744cuda3std3__45__cpo6rbeginE
	.align		8
        /*0028*/ 	.dword	_ZN34_INTERNAL_173e55ac_4_k_cu_87f417744cuda3std3__45__cpo4rendE
	.align		8
        /*0030*/ 	.dword	_ZN34_INTERNAL_173e55ac_4_k_cu_87f417744cuda3std3__45__cpo7crbeginE
	.align		8
        /*0038*/ 	.dword	_ZN34_INTERNAL_173e55ac_4_k_cu_87f417744cuda3std3__45__cpo5crendE
	.align		8
        /*0040*/ 	.dword	_ZN34_INTERNAL_173e55ac_4_k_cu_87f417744cuda3std3__436_GLOBAL__N__173e55ac_4_k_cu_87f417746ignoreE
	.align		8
        /*0048*/ 	.dword	_ZN34_INTERNAL_173e55ac_4_k_cu_87f417744cuda3std3__419piecewise_constructE
	.align		8
        /*0050*/ 	.dword	_ZN34_INTERNAL_173e55ac_4_k_cu_87f417744cuda3std3__48in_placeE
	.align		8
        /*0058*/ 	.dword	_ZN34_INTERNAL_173e55ac_4_k_cu_87f417744cuda3std3__420unreachable_sentinelE
	.align		8
        /*0060*/ 	.dword	_ZN34_INTERNAL_173e55ac_4_k_cu_87f417744cuda3std3__47nulloptE
	.align		8
        /*0068*/ 	.dword	_ZN34_INTERNAL_173e55ac_4_k_cu_87f417744cuda3std3__48unexpectE
	.align		8
        /*0070*/ 	.dword	_ZN34_INTERNAL_173e55ac_4_k_cu_87f417744cuda3std6ranges3__45__cpo4swapE
	.align		8
        /*0078*/ 	.dword	_ZN34_INTERNAL_173e55ac_4_k_cu_87f417744cuda3std6ranges3__45__cpo9iter_moveE
	.align		8
        /*0080*/ 	.dword	_ZN34_INTERNAL_173e55ac_4_k_cu_87f417744cuda3std6ranges3__45__cpo5beginE
	.align		8
        /*0088*/ 	.dword	_ZN34_INTERNAL_173e55ac_4_k_cu_87f417744cuda3std6ranges3__45__cpo3endE
	.align		8
        /*0090*/ 	.dword	_ZN34_INTERNAL_173e55ac_4_k_cu_87f417744cuda3std6ranges3__45__cpo6cbeginE
	.align		8
        /*0098*/ 	.dword	_ZN34_INTERNAL_173e55ac_4_k_cu_87f417744cuda3std6ranges3__45__cpo4cendE
	.align		8
        /*00a0*/ 	.dword	_ZN34_INTERNAL_173e55ac_4_k_cu_87f417744cuda3std6ranges3__45__cpo7advanceE
	.align		8
        /*00a8*/ 	.dword	_ZN34_INTERNAL_173e55ac_4_k_cu_87f417744cuda3std6ranges3__45__cpo9iter_swapE
	.align		8
        /*00b0*/ 	.dword	_ZN34_INTERNAL_173e55ac_4_k_cu_87f417744cuda3std6ranges3__45__cpo4nextE
	.align		8
        /*00b8*/ 	.dword	_ZN34_INTERNAL_173e55ac_4_k_cu_87f417744cuda3std6ranges3__45__cpo4prevE
	.align		8
        /*00c0*/ 	.dword	_ZN34_INTERNAL_173e55ac_4_k_cu_87f417744cuda3std6ranges3__45__cpo4dataE
	.align		8
        /*00c8*/ 	.dword	_ZN34_INTERNAL_173e55ac_4_k_cu_87f417744cuda3std6ranges3__45__cpo5cdataE
	.align		8
        /*00d0*/ 	.dword	_ZN34_INTERNAL_173e55ac_4_k_cu_87f417744cuda3std6ranges3__45__cpo4sizeE
	.align		8
        /*00d8*/ 	.dword	_ZN34_INTERNAL_173e55ac_4_k_cu_87f417744cuda3std6ranges3__45__cpo5ssizeE
	.align		8
        /*00e0*/ 	.dword	_ZN34_INTERNAL_173e55ac_4_k_cu_87f417744cuda3std6ranges3__45__cpo8distanceE
	.align		8
        /*00e8*/ 	.dword	_ZN34_INTERNAL_173e55ac_4_k_cu_87f417746thrust24THRUST_300001_SM_1000_NS8cuda_cub3parE
	.align		8
        /*00f0*/ 	.dword	_ZN34_INTERNAL_173e55ac_4_k_cu_87f417746thrust24THRUST_300001_SM_1000_NS8cuda_cub10par_nosyncE
	.align		8
        /*00f8*/ 	.dword	_ZN34_INTERNAL_173e55ac_4_k_cu_87f417746thrust24THRUST_300001_SM_1000_NS6system6detail10sequential3seqE
	.align		8
        /*0100*/ 	.dword	_ZN34_INTERNAL_173e55ac_4_k_cu_87f417746thrust24THRUST_300001_SM_1000_NS12placeholders2_1E
	.align		8
        /*0108*/ 	.dword	_ZN34_INTERNAL_173e55ac_4_k_cu_87f417746thrust24THRUST_300001_SM_1000_NS12placeholders2_2E
	.align		8
        /*0110*/ 	.dword	_ZN34_INTERNAL_173e55ac_4_k_cu_87f417746thrust24THRUST_300001_SM_1000_NS12placeholders2_3E
	.align		8
        /*0118*/ 	.dword	_ZN34_INTERNAL_173e55ac_4_k_cu_87f417746thrust24THRUST_300001_SM_1000_NS12placeholders2_4E
	.align		8
        /*0120*/ 	.dword	_ZN34_INTERNAL_173e55ac_4_k_cu_87f417746thrust24THRUST_300001_SM_1000_NS12placeholders2_5E
	.align		8
        /*0128*/ 	.dword	_ZN34_INTERNAL_173e55ac_4_k_cu_87f417746thrust24THRUST_300001_SM_1000_NS12placeholders2_6E
	.align		8
        /*0130*/ 	.dword	_ZN34_INTERNAL_173e55ac_4_k_cu_87f417746thrust24THRUST_300001_SM_1000_NS12placeholders2_7E
	.align		8
        /*0138*/ 	.dword	_ZN34_INTERNAL_173e55ac_4_k_cu_87f417746thrust24THRUST_300001_SM_1000_NS12placeholders2_8E
	.align		8
        /*0140*/ 	.dword	_ZN34_INTERNAL_173e55ac_4_k_cu_87f417746thrust24THRUST_300001_SM_1000_NS12placeholders2_9E
	.align		8
        /*0148*/ 	.dword	_ZN34_INTERNAL_173e55ac_4_k_cu_87f417746thrust24THRUST_300001_SM_1000_NS12placeholders3_10E
	.align		8
        /*0150*/ 	.dword	_ZN34_INTERNAL_173e55ac_4_k_cu_87f417746thrust24THRUST_300001_SM_1000_NS3seqE
	.align		8
        /*0158*/ 	.dword	$str
	.align		8
        /*0160*/ 	.dword	$str$1
	.align		8
        /*0168*/ 	.dword	$str$2
	.align		8
        /*0170*/ 	.dword	vprintf


//--------------------- .text._ZN3cub18CUB_300001_SM_10006detail11EmptyKernelIvEEvv --------------------------
	.section	.text._ZN3cub18CUB_300001_SM_10006detail11EmptyKernelIvEEvv,"ax",@progbits
	.align	128
        .global         _ZN3cub18CUB_300001_SM_10006detail11EmptyKernelIvEEvv
        .type           _ZN3cub18CUB_300001_SM_10006detail11EmptyKernelIvEEvv,@function
        .size           _ZN3cub18CUB_300001_SM_10006detail11EmptyKernelIvEEvv,(.L_x_11 - _ZN3cub18CUB_300001_SM_10006detail11EmptyKernelIvEEvv)
        .other          _ZN3cub18CUB_300001_SM_10006detail11EmptyKernelIvEEvv,@"STO_CUDA_ENTRY STV_DEFAULT"
_ZN3cub18CUB_300001_SM_10006detail11EmptyKernelIvEEvv:
.text._ZN3cub18CUB_300001_SM_10006detail11EmptyKernelIvEEvv:
[----:B------:R-:W-:Y:S01]  /*0000*/  LDC R1, c[0x0][0x37c] ;  /* 0x0000df00ff017b82 */ /* 0x000fe20000000800 */
[----:B------:R-:W-:Y:S05]  /*0010*/  EXIT ;  /* 0x000000000000794d */ /* 0x000fea0003800000 */
.L_x_0:
[----:B------:R-:W-:-:S00]  /*0020*/  BRA `(.L_x_0) ;  /* 0xfffffffc00fc7947 */ /* 0x000fc0000383ffff */
[----:B------:R-:W-:-:S00]  /*0030*/  NOP ;  /* 0x0000000000007918 */ /* 0x000fc00000000000 */
        /* <DEDUP_REMOVED lines=12> */
.L_x_11:


//--------------------- .text._Z9showPitchPimii   --------------------------
	.section	.text._Z9showPitchPimii,"ax",@progbits
	.align	128
        .global         _Z9showPitchPimii
        .type           _Z9showPitchPimii,@function
        .size           _Z9showPitchPimii,(.L_x_12 - _Z9showPitchPimii)
        .other          _Z9showPitchPimii,@"STO_CUDA_ENTRY STV_DEFAULT"
_Z9showPitchPimii:
.text._Z9showPitchPimii:
[----:B------:R-:W0:Y:S01]  /*0000*/  LDC R1, c[0x0][0x37c] ;  /* 0x0000df00ff017b82 */ /* 0x000e220000000800 */
[----:B------:R-:W1:Y:S01]  /*0010*/  S2R R3, SR_CTAID.X ;  /* 0x0000000000037919 */ /* 0x000e620000002500 */
[----:B------:R-:W2:Y:S01]  /*0020*/  LDCU UR5, c[0x0][0x2fc] ;  /* 0x00005f80ff0577ac */ /* 0x000ea20008000800 */
[----:B0-----:R-:W-:Y:S01]  /*0030*/  VIADD R1, R1, 0xfffffff0 ;  /* 0xfffffff001017836 */ /* 0x001fe20000000000 */
[----:B------:R-:W1:Y:S01]  /*0040*/  S2R R0, SR_TID.X ;  /* 0x0000000000007919 */ /* 0x000e620000002100 */
[----:B------:R-:W0:Y:S01]  /*0050*/  LDCU UR6, c[0x0][0x364] ;  /* 0x00006c80ff0677ac */ /* 0x000e220008000800 */
[----:B------:R-:W0:Y:S01]  /*0060*/  S2R R2, SR_CTAID.Y ;  /* 0x0000000000027919 */ /* 0x000e220000002600 */
[----:B------:R-:W1:Y:S01]  /*0070*/  LDCU UR7, c[0x0][0x360] ;  /* 0x00006c00ff0777ac */ /* 0x000e620008000800 */
[----:B------:R-:W0:Y:S01]  /*0080*/  S2R R5, SR_TID.Y ;  /* 0x0000000000057919 */ /* 0x000e220000002200 */
[----:B------:R-:W3:Y:S01]  /*0090*/  LDCU.64 UR8, c[0x0][0x390] ;  /* 0x00007200ff0877ac */ /* 0x000ee20008000a00 */
[----:B------:R-:W4:Y:S02]  /*00a0*/  LDCU UR4, c[0x0][0x2f8] ;  /* 0x00005f00ff0477ac */ /* 0x000f240008000800 */
[----:B----4-:R-:W-:Y:S01]  /*00b0*/  IADD3 R6, P1, PT, R1, UR4, RZ ;  /* 0x0000000401067c10 */ /* 0x010fe2000ff3e0ff */
[----:B-1----:R-:W-:-:S04]  /*00c0*/  IMAD R3, R3, UR7, R0 ;  /* 0x0000000703037c24 */ /* 0x002fc8000f8e0200 */
[----:B--2---:R-:W-:Y:S01]  /*00d0*/  IMAD.X R7, RZ, RZ, UR5, P1 ;  /* 0x00000005ff077e24 */ /* 0x004fe200088e06ff */
[----:B---3--:R-:W-:Y:S01]  /*00e0*/  ISETP.GE.AND P0, PT, R3, UR9, PT ;  /* 0x0000000903007c0c */ /* 0x008fe2000bf06270 */
[----:B0-----:R-:W-:-:S05]  /*00f0*/  IMAD R2, R2, UR6, R5 ;  /* 0x0000000602027c24 */ /* 0x001fca000f8e0205 */
[----:B------:R-:W-:-:S13]  /*0100*/  ISETP.GE.OR P0, PT, R2, UR8, P0 ;  /* 0x0000000802007c0c */ /* 0x000fda0008706670 */
[----:B------:R-:W-:Y:S05]  /*0110*/  @P0 EXIT ;  /* 0x000000000000094d */ /* 0x000fea0003800000 */
[----:B------:R-:W0:Y:S01]  /*0120*/  LDC.64 R4, c[0x0][0x380] ;  /* 0x0000e000ff047b82 */ /* 0x000e220000000a00 */
[----:B------:R-:W0:Y:S01]  /*0130*/  LDCU.64 UR6, c[0x0][0x388] ;  /* 0x00007100ff0677ac */ /* 0x000e220008000a00 */
[----:B------:R-:W1:Y:S01]  /*0140*/  LDCU.64 UR4, c[0x0][0x358] ;  /* 0x00006b00ff0477ac */ /* 0x000e620008000a00 */
[----:B0-----:R-:W-:-:S04]  /*0150*/  IMAD.WIDE.U32 R4, R2, UR6, R4 ;  /* 0x0000000602047c25 */ /* 0x001fc8000f8e0004 */
[----:B------:R-:W-:Y:S02]  /*0160*/  IMAD R5, R2, UR7, R5 ;  /* 0x0000000702057c24 */ /* 0x000fe4000f8e0205 */
[----:B------:R-:W-:-:S06]  /*0170*/  IMAD.WIDE R8, R3, 0x4, R4 ;  /* 0x0000000403087825 */ /* 0x000fcc00078e0204 */
[----:B-1----:R-:W2:Y:S01]  /*0180*/  LDG.E R8, desc[UR4][R8.64] ;  /* 0x0000000408087981 */ /* 0x002ea2000c1e1900 */
[----:B------:R-:W-:Y:S01]  /*0190*/  MOV R0, 0x170 ;  /* 0x0000017000007802 */ /* 0x000fe20000000f00 */
[----:B------:R-:W0:Y:S02]  /*01a0*/  LDCU.64 UR4, c[0x4][0x168] ;  /* 0x01002d00ff0477ac */ /* 0x000e240008000a00 */
[----:B------:R1:W-:Y:S01]  /*01b0*/  STL.64 [R1], R2 ;  /* 0x0000000201007387 */ /* 0x0003e20000100a00 */
[----:B------:R1:W3:Y:S01]  /*01c0*/  LDC.64 R10, c[0x4][R0] ;  /* 0x01000000000a7b82 */ /* 0x0002e20000000a00 */
[----:B0-----:R-:W-:Y:S02]  /*01d0*/  MOV R4, UR4 ;  /* 0x0000000400047c02 */ /* 0x001fe40008000f00 */
[----:B------:R-:W-:Y:S01]  /*01e0*/  MOV R5, UR5 ;  /* 0x0000000500057c02 */ /* 0x000fe20008000f00 */
[----:B--23--:R1:W-:Y:S06]  /*01f0*/  STL [R1+0x8], R8 ;  /* 0x0000080801007387 */ /* 0x00c3ec0000100800 */
[----:B------:R-:W-:-:S07]  /*0200*/  LEPC R20, `(.L_x_1) ;  /* 0x000000001014794e */ /* 0x000fce0000000000 */
[----:B-1----:R-:W-:Y:S05]  /*0210*/  CALL.ABS.NOINC R10 ;  /* 0x000000000a007343 */ /* 0x002fea0003c00000 */
.L_x_1:
[----:B------:R-:W-:Y:S05]  /*0220*/  EXIT ;  /* 0x000000000000794d */ /* 0x000fea0003800000 */
.L_x_2:
        /* <DEDUP_REMOVED lines=13> */
.L_x_12:


//--------------------- .text._Z14matrixMultiplyPimS_mS_mii --------------------------
	.section	.text._Z14matrixMultiplyPimS_mS_mii,"ax",@progbits
	.align	128
        .global         _Z14matrixMultiplyPimS_mS_mii
        .type           _Z14matrixMultiplyPimS_mS_mii,@function
        .size           _Z14matrixMultiplyPimS_mS_mii,(.L_x_13 - _Z14matrixMultiplyPimS_mS_mii)
        .other          _Z14matrixMultiplyPimS_mS_mii,@"STO_CUDA_ENTRY STV_DEFAULT"
_Z14matrixMultiplyPimS_mS_mii:
.text._Z14matrixMultiplyPimS_mS_mii:
[----:B------:R-:W0:Y:S01]  /*0000*/  LDC R1, c[0x0][0x37c] ;  /* 0x0000df00ff017b82 */ /* 0x000e220000000800 */
[----:B------:R-:W1:Y:S01]  /*0010*/  S2R R16, SR_CTAID.Y ;  /* 0x0000000000107919 */ /* 0x000e620000002600 */
[----:B------:R-:W2:Y:S01]  /*0020*/  LDCU UR5, c[0x0][0x2fc] ;  /* 0x00005f80ff0577ac */ /* 0x000ea20008000800 */
[----:B0-----:R-:W-:Y:S01]  /*0030*/  VIADD R1, R1, 0xfffffff0 ;  /* 0xfffffff001017836 */ /* 0x001fe20000000000 */
[----:B------:R-:W1:Y:S01]  /*0040*/  S2R R3, SR_TID.Y ;  /* 0x0000000000037919 */ /* 0x000e620000002200 */
[----:B------:R-:W1:Y:S01]  /*0050*/  LDCU UR6, c[0x0][0x364] ;  /* 0x00006c80ff0677ac */ /* 0x000e620008000800 */
[----:B------:R-:W0:Y:S01]  /*0060*/  S2R R17, SR_CTAID.X ;  /* 0x0000000000117919 */ /* 0x000e220000002500 */
[----:B------:R-:W0:Y:S01]  /*0070*/  LDCU UR7, c[0x0][0x360] ;  /* 0x00006c00ff0777ac */ /* 0x000e220008000800 */
[----:B------:R-:W0:Y:S01]  /*0080*/  S2R R0, SR_TID.X ;  /* 0x0000000000007919 */ /* 0x000e220000002100 */
[----:B------:R-:W3:Y:S01]  /*0090*/  LDCU UR38, c[0x0][0x3b0] ;  /* 0x00007600ff2677ac */ /* 0x000ee20008000800 */
[----:B------:R-:W4:Y:S02]  /*00a0*/  LDCU UR4, c[0x0][0x2f8] ;  /* 0x00005f00ff0477ac */ /* 0x000f240008000800 */
[----:B----4-:R-:W-:Y:S01]  /*00b0*/  IADD3 R18, P1, PT, R1, UR4, RZ ;  /* 0x0000000401127c10 */ /* 0x010fe2000ff3e0ff */
[----:B-1----:R-:W-:-:S04]  /*00c0*/  IMAD R16, R16, UR6, R3 ;  /* 0x0000000610107c24 */ /* 0x002fc8000f8e0203 */
[----:B--2---:R-:W-:Y:S02]  /*00d0*/  IMAD.X R2, RZ, RZ, UR5, P1 ;  /* 0x00000005ff027e24 */ /* 0x004fe400088e06ff */
[----:B0-----:R-:W-:-:S05]  /*00e0*/  IMAD R17, R17, UR7, R0 ;  /* 0x0000000711117c24 */ /* 0x001fca000f8e0200 */
[----:B------:R-:W-:-:S04]  /*00f0*/  VIMNMX R0, PT, PT, R16, R17, !PT ;  /* 0x0000001110007248 */ /* 0x000fc80007fe0100 */
[----:B---3--:R-:W-:-:S13]  /*0100*/  ISETP.GE.AND P0, PT, R0, UR38, PT ;  /* 0x0000002600007c0c */ /* 0x008fda000bf06270 */
[----:B------:R-:W-:Y:S05]  /*0110*/  @P0 EXIT ;  /* 0x000000000000094d */ /* 0x000fea0003800000 */
[----:B------:R-:W0:Y:S01]  /*0120*/  S2R R3, SR_CgaCtaId ;  /* 0x0000000000037919 */ /* 0x000e220000008800 */
[----:B------:R-:W-:Y:S01]  /*0130*/  UIADD3 UR38, UPT, UPT, UR38, -0x1, URZ ;  /* 0xffffffff26267890 */ /* 0x000fe2000fffe0ff */
[----:B------:R-:W-:Y:S01]  /*0140*/  MOV R0, 0x400 ;  /* 0x0000040000007802 */ /* 0x000fe20000000f00 */
[----:B------:R-:W1:Y:S04]  /*0150*/  LDCU.64 UR36, c[0x0][0x358] ;  /* 0x00006b00ff2477ac */ /* 0x000e680008000a00 */
[----:B------:R-:W-:Y:S02]  /*0160*/  ISETP.GE.AND P0, PT, R17, UR38, PT ;  /* 0x0000002611007c0c */ /* 0x000fe4000bf06270 */
[----:B0-----:R-:W-:-:S05]  /*0170*/  LEA R3, R3, R0, 0x18 ;  /* 0x0000000003037211 */ /* 0x001fca00078ec0ff */
[----:B------:R-:W-:-:S06]  /*0180*/  IMAD R22, R16, 0xc, R3 ;  /* 0x0000000c10167824 */ /* 0x000fcc00078e0203 */
[----:B-1----:R-:W-:Y:S05]  /*0190*/  @P0 BRA `(.L_x_3) ;  /* 0x0000000000580947 */ /* 0x002fea0003800000 */
[----:B------:R-:W0:Y:S01]  /*01a0*/  LDC.64 R4, c[0x0][0x380] ;  /* 0x0000e000ff047b82 */ /* 0x000e220000000a00 */
[----:B------:R-:W0:Y:S02]  /*01b0*/  LDCU.64 UR4, c[0x0][0x388] ;  /* 0x00007100ff0477ac */ /* 0x000e240008000a00 */
[----:B0-----:R-:W-:-:S04]  /*01c0*/  IMAD.WIDE.U32 R4, R16, UR4, R4 ;  /* 0x0000000410047c25 */ /* 0x001fc8000f8e0004 */
[----:B------:R-:W-:Y:S02]  /*01d0*/  IMAD R5, R16, UR5, R5 ;  /* 0x0000000510057c24 */ /* 0x000fe4000f8e0205 */
[----:B------:R-:W-:-:S05]  /*01e0*/  IMAD.WIDE R4, R17, 0x4, R4 ;  /* 0x0000000411047825 */ /* 0x000fca00078e0204 */
[----:B------:R0:W2:Y:S01]  /*01f0*/  LDG.E R0, desc[UR36][R4.64] ;  /* 0x0000002404007981 */ /* 0x0000a2000c1e1900 */
[----:B------:R-:W-:Y:S01]  /*0200*/  LEA R3, R17, R22, 0x2 ;  /* 0x0000001611037211 */ /* 0x000fe200078e10ff */
[----:B------:R-:W-:Y:S05]  /*0210*/  WARPSYNC.ALL ;  /* 0x0000000000007948 */ /* 0x000fea0003800000 */
[----:B------:R-:W-:Y:S01]  /*0220*/  MOV R9, 0x170 ;  /* 0x0000017000097802 */ /* 0x000fe20000000f00 */
[----:B------:R-:W-:Y:S01]  /*0230*/  STL.64 [R1], R16 ;  /* 0x0000001001007387 */ /* 0x000fe20000100a00 */
[----:B------:R-:W0:Y:S01]  /*0240*/  LDCU.64 UR4, c[0x4][0x158] ;  /* 0x01002b00ff0477ac */ /* 0x000e220008000a00 */
[----:B------:R-:W-:Y:S01]  /*0250*/  MOV R6, R18 ;  /* 0x0000001200067202 */ /* 0x000fe20000000f00 */
[----:B------:R1:W3:Y:S01]  /*0260*/  LDC.64 R10, c[0x4][R9] ;  /* 0x01000000090a7b82 */ /* 0x0002e20000000a00 */
[----:B------:R-:W-:-:S02]  /*0270*/  IMAD.MOV.U32 R7, RZ, RZ, R2 ;  /* 0x000000ffff077224 */ /* 0x000fc400078e0002 */
[----:B0-----:R-:W-:Y:S02]  /*0280*/  IMAD.U32 R4, RZ, RZ, UR4 ;  /* 0x00000004ff047e24 */ /* 0x001fe4000f8e00ff */
[----:B------:R-:W-:Y:S01]  /*0290*/  IMAD.U32 R5, RZ, RZ, UR5 ;  /* 0x00000005ff057e24 */ /* 0x000fe2000f8e00ff */
[----:B--2---:R-:W-:Y:S02]  /*02a0*/  STS [R3], R0 ;  /* 0x0000000003007388 */ /* 0x004fe40000000800 */
[----:B------:R-:W-:Y:S06]  /*02b0*/  BAR.SYNC.DEFER_BLOCKING 0x0 ;  /* 0x0000000000007b1d */ /* 0x000fec0000010000 */
[----:B------:R-:W0:Y:S04]  /*02c0*/  LDS R8, [R3] ;  /* 0x0000000003087984 */ /* 0x000e280000000800 */
[----:B0--3--:R1:W-:Y:S02]  /*02d0*/  STL [R1+0x8], R8 ;  /* 0x0000080801007387 */ /* 0x0093e40000100800 */
[----:B------:R-:W-:-:S07]  /*02e0*/  LEPC R20, `(.L_x_3) ;  /* 0x000000001014794e */ /* 0x000fce0000000000 */
[----:B-1----:R-:W-:Y:S05]  /*02f0*/  CALL.ABS.NOINC R10 ;  /* 0x000000000a007343 */ /* 0x002fea0003c00000 */
.L_x_3:
[----:B------:R-:W-:-:S13]  /*0300*/  ISETP.GE.U32.AND P0, PT, R16, UR38, PT ;  /* 0x0000002610007c0c */ /* 0x000fda000bf06070 */
[----:B------:R-:W-:Y:S05]  /*0310*/  @P0 BRA `(.L_x_4) ;  /* 0x00000000006c0947 */ /* 0x000fea0003800000 */
[----:B------:R-:W0:Y:S01]  /*0320*/  LDC.64 R4, c[0x0][0x390] ;  /* 0x0000e400ff047b82 */ /* 0x000e220000000a00 */
[----:B------:R-:W0:Y:S02]  /*0330*/  LDCU.64 UR4, c[0x0][0x398] ;  /* 0x00007300ff0477ac */ /* 0x000e240008000a00 */
[----:B0-----:R-:W-:-:S04]  /*0340*/  IMAD.WIDE.U32 R4, R16, UR4, R4 ;  /* 0x0000000410047c25 */ /* 0x001fc8000f8e0004 */
[----:B------:R-:W-:Y:S02]  /*0350*/  IMAD R5, R16, UR5, R5 ;  /* 0x0000000510057c24 */ /* 0x000fe4000f8e0205 */
[----:B------:R-:W-:-:S05]  /*0360*/  IMAD.WIDE R4, R17, 0x4, R4 ;  /* 0x0000000411047825 */ /* 0x000fca00078e0204 */
[----:B------:R0:W2:Y:S01]  /*0370*/  LDG.E R0, desc[UR36][R4.64] ;  /* 0x0000002404007981 */ /* 0x0000a2000c1e1900 */
[----:B------:R-:W1:Y:S01]  /*0380*/  S2UR UR5, SR_CgaCtaId ;  /* 0x00000000000579c3 */ /* 0x000e620000008800 */
[----:B------:R-:W-:Y:S01]  /*0390*/  UMOV UR4, 0x400 ;  /* 0x0000040000047882 */ /* 0x000fe20000000000 */
[----:B------:R-:W-:Y:S01]  /*03a0*/  MOV R9, 0x170 ;  /* 0x0000017000097802 */ /* 0x000fe20000000f00 */
[----:B------:R-:W-:Y:S01]  /*03b0*/  UIADD3 UR4, UPT, UPT, UR4, 0x30, URZ ;  /* 0x0000003004047890 */ /* 0x000fe2000fffe0ff */
[----:B------:R-:W-:Y:S01]  /*03c0*/  STL.64 [R1], R16 ;  /* 0x0000001001007387 */ /* 0x000fe20000100a00 */
[----:B------:R-:W-:-:S03]  /*03d0*/  IMAD.MOV.U32 R7, RZ, RZ, R2 ;  /* 0x000000ffff077224 */ /* 0x000fc600078e0002 */
[----:B------:R3:W4:Y:S01]  /*03e0*/  LDC.64 R10, c[0x4][R9] ;  /* 0x01000000090a7b82 */ /* 0x0007220000000a00 */
[----:B-1----:R-:W-:-:S06]  /*03f0*/  ULEA UR4, UR5, UR4, 0x18 ;  /* 0x0000000405047291 */ /* 0x002fcc000f8ec0ff */
[----:B------:R-:W-:Y:S01]  /*0400*/  LEA R6, R16, UR4, 0x4 ;  /* 0x0000000410067c11 */ /* 0x000fe2000f8e20ff */
[----:B------:R-:W-:Y:S05]  /*0410*/  WARPSYNC.ALL ;  /* 0x0000000000007948 */ /* 0x000fea0003800000 */
[----:B------:R-:W-:Y:S01]  /*0420*/  IMAD R3, R17, 0x4, R6 ;  /* 0x0000000411037824 */ /* 0x000fe200078e0206 */
[----:B------:R-:W0:Y:S01]  /*0430*/  LDCU.64 UR4, c[0x4][0x160] ;  /* 0x01002c00ff0477ac */ /* 0x000e220008000a00 */
[----:B------:R-:W-:Y:S02]  /*0440*/  MOV R6, R18 ;  /* 0x0000001200067202 */ /* 0x000fe40000000f00 */
[----:B0-----:R-:W-:Y:S01]  /*0450*/  MOV R4, UR4 ;  /* 0x0000000400047c02 */ /* 0x001fe20008000f00 */
[----:B------:R-:W-:Y:S01]  /*0460*/  IMAD.U32 R5, RZ, RZ, UR5 ;  /* 0x00000005ff057e24 */ /* 0x000fe2000f8e00ff */
[----:B--2---:R-:W-:Y:S01]  /*0470*/  STS [R3], R0 ;  /* 0x0000000003007388 */ /* 0x004fe20000000800 */
[----:B------:R-:W-:Y:S06]  /*0480*/  BAR.SYNC.DEFER_BLOCKING 0x0 ;  /* 0x0000000000007b1d */ /* 0x000fec0000010000 */
[----:B------:R-:W0:Y:S04]  /*0490*/  LDS R8, [R3] ;  /* 0x0000000003087984 */ /* 0x000e280000000800 */
[----:B0---4-:R3:W-:Y:S02]  /*04a0*/  STL [R1+0x8], R8 ;  /* 0x0000080801007387 */ /* 0x0117e40000100800 */
[----:B------:R-:W-:-:S07]  /*04b0*/  LEPC R20, `(.L_x_4) ;  /* 0x000000001014794e */ /* 0x000fce0000000000 */
[----:B---3--:R-:W-:Y:S05]  /*04c0*/  CALL.ABS.NOINC R10 ;  /* 0x000000000a007343 */ /* 0x008fea0003c00000 */
.L_x_4:
[----:B------:R-:W0:Y:S01]  /*04d0*/  LDC R2, c[0x0][0x3b0] ;  /* 0x0000ec00ff027b82 */ /* 0x000e220000000800 */
[----:B------:R-:W-:Y:S02]  /*04e0*/  HFMA2 R0, -RZ, RZ, 0, 0 ;  /* 0x00000000ff007431 */ /* 0x000fe400000001ff */
[----:B------:R-:W-:Y:S01]  /*04f0*/  IMAD.MOV.U32 R3, RZ, RZ, RZ ;  /* 0x000000ffff037224 */ /* 0x000fe200078e00ff */
[C---:B0-----:R-:W-:Y:S02]  /*0500*/  ISETP.GE.U32.AND P1, PT, R2.reuse, 0x8, PT ;  /* 0x000000080200780c */ /* 0x041fe40003f26070 */
[----:B------:R-:W-:-:S04]  /*0510*/  LOP3.LUT R24, R2, 0x7, RZ, 0xc0, !PT ;  /* 0x0000000702187812 */ /* 0x000fc800078ec0ff */
[----:B------:R-:W-:-:S04]  /*0520*/  ISETP.NE.U32.AND P0, PT, R24, RZ, PT ;  /* 0x000000ff1800720c */ /* 0x000fc80003f05070 */
[----:B------:R-:W-:-:S03]  /*0530*/  ISETP.NE.AND.EX P0, PT, RZ, RZ, PT, P0 ;  /* 0x000000ffff00720c */ /* 0x000fc60003f05300 */
[----:B------:R-:W-:Y:S10]  /*0540*/  @!P1 BRA `(.L_x_5) ;  /* 0x0000000000b09947 */ /* 0x000ff40003800000 */
[----:B------:R-:W0:Y:S01]  /*0550*/  S2UR UR5, SR_CgaCtaId ;  /* 0x00000000000579c3 */ /* 0x000e220000008800 */
[----:B------:R-:W-:Y:S01]  /*0560*/  UMOV UR4, 0x400 ;  /* 0x0000040000047882 */ /* 0x000fe20000000000 */
[----:B------:R-:W-:Y:S01]  /*0570*/  LOP3.LUT R3, R2, 0x7ffffff8, RZ, 0xc0, !PT ;  /* 0x7ffffff802037812 */ /* 0x000fe200078ec0ff */
[----:B------:R-:W-:Y:S01]  /*0580*/  UIADD3 UR4, UPT, UPT, UR4, 0x30, URZ ;  /* 0x0000003004047890 */ /* 0x000fe2000fffe0ff */
[----:B------:R-:W-:Y:S01]  /*0590*/  BSSY.RECONVERGENT B0, `(.L_x_5) ;  /* 0x0000027000007945 */ /* 0x000fe20003800200 */
[----:B------:R-:W-:Y:S01]  /*05a0*/  IADD3 R4, PT, PT, R22, 0x10, RZ ;  /* 0x0000001016047810 */ /* 0x000fe20007ffe0ff */
[----:B------:R-:W-:Y:S01]  /*05b0*/  IMAD.MOV.U32 R0, RZ, RZ, RZ ;  /* 0x000000ffff007224 */ /* 0x000fe200078e00ff */
[----:B------:R-:W-:Y:S01]  /*05c0*/  MOV R5, RZ ;  /* 0x000000ff00057202 */ /* 0x000fe20000000f00 */
[----:B------:R-:W-:Y:S01]  /*05d0*/  IMAD.MOV.U32 R6, RZ, RZ, R3 ;  /* 0x000000ffff067224 */ /* 0x000fe200078e0003 */
[----:B0-----:R-:W-:-:S06]  /*05e0*/  ULEA UR4, UR5, UR4, 0x18 ;  /* 0x0000000405047291 */ /* 0x001fcc000f8ec0ff */
[----:B------:R-:W-:-:S04]  /*05f0*/  LEA R7, R17, UR4, 0x2 ;  /* 0x0000000411077c11 */ /* 0x000fc8000f8e10ff */
[----:B------:R-:W-:-:S07]  /*0600*/  IADD3 R7, PT, PT, R7, 0x40, RZ ;  /* 0x0000004007077810 */ /* 0x000fce0007ffe0ff */
.L_x_6:
[----:B------:R-:W-:Y:S01]  /*0610*/  LDS R19, [R4+-0x10] ;  /* 0xfffff00004137984 */ /* 0x000fe20000000800 */
[----:B------:R-:W-:-:S03]  /*0620*/  IADD3 R6, P1, PT, R6, -0x8, RZ ;  /* 0xfffffff806067810 */ /* 0x000fc60007f3e0ff */
[----:B------:R-:W0:Y:S01]  /*0630*/  LDS R18, [R7+-0x40] ;  /* 0xffffc00007127984 */ /* 0x000e220000000800 */
[----:B------:R-:W-:Y:S02]  /*0640*/  IADD3.X R5, PT, PT, R5, -0x1, RZ, P1, !PT ;  /* 0xffffffff05057810 */ /* 0x000fe40000ffe4ff */
[----:B------:R-:W-:Y:S01]  /*0650*/  ISETP.NE.U32.AND P1, PT, R6, RZ, PT ;  /* 0x000000ff0600720c */ /* 0x000fe20003f25070 */
[----:B------:R-:W-:Y:S03]  /*0660*/  LDS R21, [R4+-0xc] ;  /* 0xfffff40004157984 */ /* 0x000fe60000000800 */
[----:B------:R-:W-:Y:S01]  /*0670*/  ISETP.NE.AND.EX P1, PT, R5, RZ, PT, P1 ;  /* 0x000000ff0500720c */ /* 0x000fe20003f25310 */
[----:B------:R-:W1:Y:S04]  /*0680*/  LDS R20, [R7+-0x30] ;  /* 0xffffd00007147984 */ /* 0x000e680000000800 */
[----:B------:R-:W-:Y:S04]  /*0690*/  LDS R23, [R4+-0x8] ;  /* 0xfffff80004177984 */ /* 0x000fe80000000800 */
[----:B------:R-:W2:Y:S04]  /*06a0*/  LDS R25, [R7+-0x20] ;  /* 0xffffe00007197984 */ /* 0x000ea80000000800 */
[----:B------:R-:W-:Y:S04]  /*06b0*/  LDS R14, [R4+-0x4] ;  /* 0xfffffc00040e7984 */ /* 0x000fe80000000800 */
[----:B------:R-:W3:Y:S04]  /*06c0*/  LDS R15, [R7+-0x10] ;  /* 0xfffff000070f7984 */ /* 0x000ee80000000800 */
[----:B------:R-:W-:Y:S04]  /*06d0*/  LDS R12, [R4] ;  /* 0x00000000040c7984 */ /* 0x000fe80000000800 */
[----:B------:R-:W4:Y:S04]  /*06e0*/  LDS R13, [R7] ;  /* 0x00000000070d7984 */ /* 0x000f280000000800 */
[----:B------:R-:W-:Y:S04]  /*06f0*/  LDS R10, [R4+0x4] ;  /* 0x00000400040a7984 */ /* 0x000fe80000000800 */
[----:B------:R-:W5:Y:S01]  /*0700*/  LDS R11, [R7+0x10] ;  /* 0x00001000070b7984 */ /* 0x000f620000000800 */
[----:B0-----:R-:W-:-:S03]  /*0710*/  IMAD R18, R19, R18, R0 ;  /* 0x0000001213127224 */ /* 0x001fc600078e0200 */
[----:B------:R-:W-:Y:S04]  /*0720*/  LDS R8, [R4+0x8] ;  /* 0x0000080004087984 */ /* 0x000fe80000000800 */
[----:B------:R-:W0:Y:S01]  /*0730*/  LDS R9, [R7+0x20] ;  /* 0x0000200007097984 */ /* 0x000e220000000800 */
[----:B-1----:R-:W-:-:S03]  /*0740*/  IMAD R18, R21, R20, R18 ;  /* 0x0000001415127224 */ /* 0x002fc600078e0212 */
[----:B------:R1:W-:Y:S04]  /*0750*/  LDS R0, [R4+0xc] ;  /* 0x00000c0004007984 */ /* 0x0003e80000000800 */
[----:B------:R3:W0:Y:S01]  /*0760*/  LDS R19, [R7+0x30] ;  /* 0x0000300007137984 */ /* 0x0006220000000800 */
[----:B--2---:R-:W-:Y:S02]  /*0770*/  IMAD R18, R23, R25, R18 ;  /* 0x0000001917127224 */ /* 0x004fe400078e0212 */
[----:B-1----:R-:W-:Y:S02]  /*0780*/  VIADD R4, R4, 0x20 ;  /* 0x0000002004047836 */ /* 0x002fe40000000000 */
[----:B---3--:R-:W-:Y:S01]  /*0790*/  IMAD R14, R14, R15, R18 ;  /* 0x0000000f0e0e7224 */ /* 0x008fe200078e0212 */
[----:B------:R-:W-:-:S03]  /*07a0*/  IADD3 R7, PT, PT, R7, 0x80, RZ ;  /* 0x0000008007077810 */ /* 0x000fc60007ffe0ff */
[----:B----4-:R-:W-:-:S04]  /*07b0*/  IMAD R12, R12, R13, R14 ;  /* 0x0000000d0c0c7224 */ /* 0x010fc800078e020e */
[----:B-----5:R-:W-:-:S04]  /*07c0*/  IMAD R10, R10, R11, R12 ;  /* 0x0000000b0a0a7224 */ /* 0x020fc800078e020c */
[----:B0-----:R-:W-:-:S04]  /*07d0*/  IMAD R8, R8, R9, R10 ;  /* 0x0000000908087224 */ /* 0x001fc800078e020a */
[----:B------:R-:W-:Y:S01]  /*07e0*/  IMAD R0, R0, R19, R8 ;  /* 0x0000001300007224 */ /* 0x000fe200078e0208 */
[----:B------:R-:W-:Y:S06]  /*07f0*/  @P1 BRA `(.L_x_6) ;  /* 0xfffffffc00841947 */ /* 0x000fec000383ffff */
[----:B------:R-:W-:Y:S05]  /*0800*/  BSYNC.RECONVERGENT B0 ;  /* 0x0000000000007941 */ /* 0x000fea0003800200 */
.L_x_5:
[----:B------:R-:W-:Y:S05]  /*0810*/  @!P0 BRA `(.L_x_7) ;  /* 0x0000000000bc8947 */ /* 0x000fea0003800000 */
[----:B------:R-:W0:Y:S01]  /*0820*/  S2UR UR5, SR_CgaCtaId ;  /* 0x00000000000579c3 */ /* 0x000e220000008800 */
[----:B------:R-:W-:Y:S01]  /*0830*/  ISETP.GE.U32.AND P0, PT, R24, 0x4, PT ;  /* 0x000000041800780c */ /* 0x000fe20003f06070 */
[----:B------:R-:W-:Y:S01]  /*0840*/  UMOV UR4, 0x400 ;  /* 0x0000040000047882 */ /* 0x000fe20000000000 */
[----:B------:R-:W-:Y:S01]  /*0850*/  LOP3.LUT R15, R2, 0x3, RZ, 0xc0, !PT ;  /* 0x00000003020f7812 */ /* 0x000fe200078ec0ff */
[----:B------:R-:W-:Y:S01]  /*0860*/  UIADD3 UR4, UPT, UPT, UR4, 0x30, URZ ;  /* 0x0000003004047890 */ /* 0x000fe2000fffe0ff */
[----:B------:R-:W-:Y:S02]  /*0870*/  ISETP.GE.U32.AND.EX P0, PT, RZ, RZ, PT, P0 ;  /* 0x000000ffff00720c */ /* 0x000fe40003f06100 */
[----:B------:R-:W-:-:S04]  /*0880*/  ISETP.NE.U32.AND P1, PT, R15, RZ, PT ;  /* 0x000000ff0f00720c */ /* 0x000fc80003f25070 */
[----:B------:R-:W-:Y:S01]  /*0890*/  ISETP.NE.AND.EX P1, PT, RZ, RZ, PT, P1 ;  /* 0x000000ffff00720c */ /* 0x000fe20003f25310 */
[----:B0-----:R-:W-:-:S06]  /*08a0*/  ULEA UR4, UR5, UR4, 0x18 ;  /* 0x0000000405047291 */ /* 0x001fcc000f8ec0ff */
[----:B------:R-:W-:Y:S01]  /*08b0*/  LEA R4, R17, UR4, 0x2 ;  /* 0x0000000411047c11 */ /* 0x000fe2000f8e10ff */
[----:B------:R-:W-:Y:S06]  /*08c0*/  @!P0 BRA `(.L_x_8) ;  /* 0x00000000003c8947 */ /* 0x000fec0003800000 */
[C---:B------:R-:W-:Y:S01]  /*08d0*/  IMAD R5, R3.reuse, 0x4, R22 ;  /* 0x0000000403057824 */ /* 0x040fe200078e0216 */
[C---:B------:R-:W-:Y:S01]  /*08e0*/  LEA R6, R3.reuse, R4, 0x4 ;  /* 0x0000000403067211 */ /* 0x040fe200078e20ff */
[----:B------:R-:W-:-:S03]  /*08f0*/  VIADD R3, R3, 0x4 ;  /* 0x0000000403037836 */ /* 0x000fc60000000000 */
[----:B------:R-:W-:Y:S04]  /*0900*/  LDS R7, [R5] ;  /* 0x0000000005077984 */ /* 0x000fe80000000800 */
[----:B------:R-:W0:Y:S04]  /*0910*/  LDS R8, [R6] ;  /* 0x0000000006087984 */ /* 0x000e280000000800 */
[----:B------:R-:W-:Y:S04]  /*0920*/  LDS R10, [R5+0x4] ;  /* 0x00000400050a7984 */ /* 0x000fe80000000800 */
[----:B------:R-:W1:Y:S04]  /*0930*/  LDS R9, [R6+0x10] ;  /* 0x0000100006097984 */ /* 0x000e680000000800 */
[----:B------:R-:W-:Y:S04]  /*0940*/  LDS R12, [R5+0x8] ;  /* 0x00000800050c7984 */ /* 0x000fe80000000800 */
[----:B------:R-:W2:Y:S04]  /*0950*/  LDS R11, [R6+0x20] ;  /* 0x00002000060b7984 */ /* 0x000ea80000000800 */
[----:B------:R-:W-:Y:S04]  /*0960*/  LDS R14, [R5+0xc] ;  /* 0x00000c00050e7984 */ /* 0x000fe80000000800 */
[----:B------:R-:W3:Y:S01]  /*0970*/  LDS R13, [R6+0x30] ;  /* 0x00003000060d7984 */ /* 0x000ee20000000800 */
[----:B0-----:R-:W-:-:S04]  /*0980*/  IMAD R7, R7, R8, R0 ;  /* 0x0000000807077224 */ /* 0x001fc800078e0200 */
[----:B-1----:R-:W-:-:S04]  /*0990*/  IMAD R7, R10, R9, R7 ;  /* 0x000000090a077224 */ /* 0x002fc800078e0207 */
[----:B--2---:R-:W-:-:S04]  /*09a0*/  IMAD R7, R12, R11, R7 ;  /* 0x0000000b0c077224 */ /* 0x004fc800078e0207 */
[----:B---3--:R-:W-:-:S07]  /*09b0*/  IMAD R0, R14, R13, R7 ;  /* 0x0000000d0e007224 */ /* 0x008fce00078e0207 */
.L_x_8:
[----:B------:R-:W-:Y:S05]  /*09c0*/  @!P1 BRA `(.L_x_7) ;  /* 0x0000000000509947 */ /* 0x000fea0003800000 */
[----:B------:R-:W-:Y:S02]  /*09d0*/  ISETP.NE.U32.AND P0, PT, R15, 0x1, PT ;  /* 0x000000010f00780c */ /* 0x000fe40003f05070 */
[----:B------:R-:W-:Y:S02]  /*09e0*/  LOP3.LUT R2, R2, 0x1, RZ, 0xc0, !PT ;  /* 0x0000000102027812 */ /* 0x000fe400078ec0ff */
[----:B------:R-:W-:Y:S02]  /*09f0*/  ISETP.NE.AND.EX P0, PT, RZ, RZ, PT, P0 ;  /* 0x000000ffff00720c */ /* 0x000fe40003f05300 */
[----:B------:R-:W-:-:S04]  /*0a00*/  ISETP.NE.U32.AND P1, PT, R2, 0x1, PT ;  /* 0x000000010200780c */ /* 0x000fc80003f25070 */
[----:B------:R-:W-:-:S07]  /*0a10*/  ISETP.NE.U32.AND.EX P1, PT, RZ, RZ, PT, P1 ;  /* 0x000000ffff00720c */ /* 0x000fce0003f25110 */
[----:B------:R-:W-:Y:S06]  /*0a20*/  @!P0 BRA `(.L_x_9) ;  /* 0x0000000000248947 */ /* 0x000fec0003800000 */
[C---:B------:R-:W-:Y:S01]  /*0a30*/  LEA R2, R3.reuse, R22, 0x2 ;  /* 0x0000001603027211 */ /* 0x040fe200078e10ff */
[C---:B------:R-:W-:Y:S01]  /*0a40*/  IMAD R6, R3.reuse, 0x10, R4 ;  /* 0x0000001003067824 */ /* 0x040fe200078e0204 */
[----:B------:R-:W-:-:S03]  /*0a50*/  IADD3 R3, PT, PT, R3, 0x2, RZ ;  /* 0x0000000203037810 */ /* 0x000fc60007ffe0ff */
[----:B------:R-:W-:Y:S04]  /*0a60*/  LDS R5, [R2] ;  /* 0x0000000002057984 */ /* 0x000fe80000000800 */
[----:B------:R-:W0:Y:S04]  /*0a70*/  LDS R7, [R6] ;  /* 0x0000000006077984 */ /* 0x000e280000000800 */
[----:B------:R-:W-:Y:S04]  /*0a80*/  LDS R9, [R2+0x4] ;  /* 0x0000040002097984 */ /* 0x000fe80000000800 */
[----:B------:R-:W1:Y:S01]  /*0a90*/  LDS R8, [R6+0x10] ;  /* 0x0000100006087984 */ /* 0x000e620000000800 */
[----:B0-----:R-:W-:-:S04]  /*0aa0*/  IMAD R0, R5, R7, R0 ;  /* 0x0000000705007224 */ /* 0x001fc800078e0200 */
[----:B-1----:R-:W-:-:S07]  /*0ab0*/  IMAD R0, R9, R8, R0 ;  /* 0x0000000809007224 */ /* 0x002fce00078e0200 */
.L_x_9:
[C---:B------:R-:W-:Y:S01]  /*0ac0*/  @!P1 LEA R4, R3.reuse, R4, 0x4 ;  /* 0x0000000403049211 */ /* 0x040fe200078e20ff */
[----:B------:R-:W-:-:S05]  /*0ad0*/  @!P1 IMAD R22, R3, 0x4, R22 ;  /* 0x0000000403169824 */ /* 0x000fca00078e0216 */
[----:B------:R-:W-:Y:S04]  /*0ae0*/  @!P1 LDS R3, [R22] ;  /* 0x0000000016039984 */ /* 0x000fe80000000800 */
[----:B------:R-:W0:Y:S02]  /*0af0*/  @!P1 LDS R4, [R4] ;  /* 0x0000000004049984 */ /* 0x000e240000000800 */
[----:B0-----:R-:W-:-:S07]  /*0b00*/  @!P1 IMAD R0, R3, R4, R0 ;  /* 0x0000000403009224 */ /* 0x001fce00078e0200 */
.L_x_7:
[----:B------:R-:W0:Y:S01]  /*0b10*/  LDC.64 R2, c[0x0][0x3a0] ;  /* 0x0000e800ff027b82 */ /* 0x000e220000000a00 */
[----:B------:R-:W0:Y:S02]  /*0b20*/  LDCU.64 UR4, c[0x0][0x3a8] ;  /* 0x00007500ff0477ac */ /* 0x000e240008000a00 */
[----:B0-----:R-:W-:-:S04]  /*0b30*/  IMAD.WIDE.U32 R2, R16, UR4, R2 ;  /* 0x0000000410027c25 */ /* 0x001fc8000f8e0002 */
[----:B------:R-:W-:Y:S02]  /*0b40*/  IMAD R3, R16, UR5, R3 ;  /* 0x0000000510037c24 */ /* 0x000fe4000f8e0203 */
[----:B------:R-:W-:-:S05]  /*0b50*/  IMAD.WIDE R2, R17, 0x4, R2 ;  /* 0x0000000411027825 */ /* 0x000fca00078e0202 */
[----:B------:R-:W-:Y:S01]  /*0b60*/  STG.E desc[UR36][R2.64], R0 ;  /* 0x0000000002007986 */ /* 0x000fe2000c101924 */
[----:B------:R-:W-:Y:S05]  /*0b70*/  EXIT ;  /* 0x000000000000794d */ /* 0x000fea0003800000 */
.L_x_10:
        /* <DEDUP_REMOVED lines=16> */
.L_x_13:


//--------------------- .nv.global.init           --------------------------
	.section	.nv.global.init,"aw",@progbits
.nv.global.init:
	.type		$str$2,@object
	.size		$str$2,($str - $str$2)
$str$2:
        /*0000*/ 	.byte	0x61, 0x5b, 0x25, 0x64, 0x5d, 0x5b, 0x25, 0x64, 0x5d, 0x3a, 0x20, 0x25, 0x64, 0x00
	.type		$str,@object
	.size		$str,($str$1 - $str)
$str:
        /*000e*/ 	.byte	0x69, 0x6e, 0x70, 0x75, 0x74, 0x31, 0x54, 0x65, 0x6d, 0x70, 0x5b, 0x25, 0x64, 0x5d, 0x5b, 0x25
        /*001e*/ 	.byte	0x64, 0x5d, 0x3a, 0x20, 0x25, 0x64, 0x0a, 0x00
	.type		$str$1,@object
	.size		$str$1,(.L_44 - $str$1)
$str$1:
        /*0026*/ 	.byte	0x69, 0x6e, 0x70, 0x75, 0x74, 0x32, 0x54, 0x65, 0x6d, 0x70, 0x5b, 0x25, 0x64, 0x5d, 0x5b, 0x25
        /*0036*/ 	.byte	0x64, 0x5d, 0x3a, 0x20, 0x25, 0x64, 0x0a, 0x00
.L_44:


//--------------------- .nv.shared.reserved.0     --------------------------
	.section	.nv.shared.reserved.0,"aw",@nobits
	.weak		__nv_reservedSMEM_offset_0_alias
	.size		__nv_reservedSMEM_offset_0_alias, 0, 64
	.other		__nv_reservedSMEM_offset_0_alias,@"STO_CUDA_RESERVED_SHARED STV_DEFAULT"
__nv_reservedSMEM_offset_0_alias:
	.zero		0
	.zero		64


//--------------------- .nv.global                --------------------------
	.section	.nv.global,"aw",@nobits
.nv.global:
	.type		_ZN34_INTERNAL_173e55ac_4_k_cu_87f417746thrust24THRUST_300001_SM_1000_NS3seqE,@object
	.size		_ZN34_INTERNAL_173e55ac_4_k_cu_87f417746thrust24THRUST_300001_SM_1000_NS3seqE,(_ZN34_INTERNAL_173e55ac_4_k_cu_87f417744cuda3std3__48in_placeE - _ZN34_INTERNAL_173e55ac_4_k_cu_87f417746thrust24THRUST_300001_SM_1000_NS3seqE)
_ZN34_INTERNAL_173e55ac_4_k_cu_87f417746thrust24THRUST_300001_SM_1000_NS3seqE:
	.zero		1
	.type		_ZN34_INTERNAL_173e55ac_4_k_cu_87f417744cuda3std3__48in_placeE,@object
	.size		_ZN34_INTERNAL_173e55ac_4_k_cu_87f417744cuda3std3__48in_placeE,(_ZN34_INTERNAL_173e55ac_4_k_cu_87f417744cuda3std6ranges3__45__cpo4sizeE - _ZN34_INTERNAL_173e55ac_4_k_cu_87f417744cuda3std3__48in_placeE)
_ZN34_INTERNAL_173e55ac_4_k_cu_87f417744cuda3std3__48in_placeE:
	.zero		1
	.type		_ZN34_INTERNAL_173e55ac_4_k_cu_87f417744cuda3std6ranges3__45__cpo4sizeE,@object
	.size		_ZN34_INTERNAL_173e55ac_4_k_cu_87f417744cuda3std6ranges3__45__cpo4sizeE,(_ZN34_INTERNAL_173e55ac_4_k_cu_87f417746thrust24THRUST_300001_SM_1000_NS12placeholders2_3E - _ZN34_INTERNAL_173e55ac_4_k_cu_87f417744cuda3std6ranges3__45__cpo4sizeE)
_ZN34_INTERNAL_173e55ac_4_k_cu_87f417744cuda3std6ranges3__45__cpo4sizeE:
	.zero		1
	.type		_ZN34_INTERNAL_173e55ac_4_k_cu_87f417746thrust24THRUST_300001_SM_1000_NS12placeholders2_3E,@object
	.size		_ZN34_INTERNAL_173e55ac_4_k_cu_87f417746thrust24THRUST_300001_SM_1000_NS12placeholders2_3E,(_ZN34_INTERNAL_173e55ac_4_k_cu_87f417744cuda3std3__45__cpo6cbeginE - _ZN34_INTERNAL_173e55ac_4_k_cu_87f417746thrust24THRUST_300001_SM_1000_NS12placeholders2_3E)
_ZN34_INTERNAL_173e55ac_4_k_cu_87f417746thrust24THRUST_300001_SM_1000_NS12placeholders2_3E:
	.zero		1
	.type		_ZN34_INTERNAL_173e55ac_4_k_cu_87f417744cuda3std3__45__cpo6cbeginE,@object
	.size		_ZN34_INTERNAL_173e55ac_4_k_cu_87f417744cuda3std3__45__cpo6cbeginE,(_ZN34_INTERNAL_173e55ac_4_k_cu_87f417744cuda3std6ranges3__45__cpo6cbeginE - _ZN34_INTERNAL_173e55ac_4_k_cu_87f417744cuda3std3__45__cpo6cbeginE)
_ZN34_INTERNAL_173e55ac_4_k_cu_87f417744cuda3std3__45__cpo6cbeginE:
	.zero		1
	.type		_ZN34_INTERNAL_173e55ac_4_k_cu_87f417744cuda3std6ranges3__45__cpo6cbeginE,@object
	.size		_ZN34_INTERNAL_173e55ac_4_k_cu_87f417744cuda3std6ranges3__45__cpo6cbeginE,(_ZN34_INTERNAL_173e55ac_4_k_cu_87f417746thrust24THRUST_300001_SM_1000_NS12placeholders2_7E - _ZN34_INTERNAL_173e55ac_4_k_cu_87f417744cuda3std6ranges3__45__cpo6cbeginE)
_ZN34_INTERNAL_173e55ac_4_k_cu_87f417744cuda3std6ranges3__45__cpo6cbeginE:
	.zero		1
	.type		_ZN34_INTERNAL_173e55ac_4_k_cu_87f417746thrust24THRUST_300001_SM_1000_NS12placeholders2_7E,@object
	.size		_ZN34_INTERNAL_173e55ac_4_k_cu_87f417746thrust24THRUST_300001_SM_1000_NS12placeholders2_7E,(_ZN34_INTERNAL_173e55ac_4_k_cu_87f417744cuda3std3__45__cpo7crbeginE - _ZN34_INTERNAL_173e55ac_4_k_cu_87f417746thrust24THRUST_300001_SM_1000_NS12placeholders2_7E)
_ZN34_INTERNAL_173e55ac_4_k_cu_87f417746thrust24THRUST_300001_SM_1000_NS12placeholders2_7E:
	.zero		1
	.type		_ZN34_INTERNAL_173e55ac_4_k_cu_87f417744cuda3std3__45__cpo7crbeginE,@object
	.size		_ZN34_INTERNAL_173e55ac_4_k_cu_87f417744cuda3std3__45__cpo7crbeginE,(_ZN34_INTERNAL_173e55ac_4_k_cu_87f417744cuda3std6ranges3__45__cpo4nextE - _ZN34_INTERNAL_173e55ac_4_k_cu_87f417744cuda3std3__45__cpo7crbeginE)
_ZN34_INTERNAL_173e55ac_4_k_cu_87f417744cuda3std3__45__cpo7crbeginE:
	.zero		1
	.type		_ZN34_INTERNAL_173e55ac_4_k_cu_87f417744cuda3std6ranges3__45__cpo4nextE,@object
	.size		_ZN34_INTERNAL_173e55ac_4_k_cu_87f417744cuda3std6ranges3__45__cpo4nextE,(_ZN34_INTERNAL_173e55ac_4_k_cu_87f417744cuda3std6ranges3__45__cpo4swapE - _ZN34_INTERNAL_173e55ac_4_k_cu_87f417744cuda3std6ranges3__45__cpo4nextE)
_ZN34_INTERNAL_173e55ac_4_k_cu_87f417744cuda3std6ranges3__45__cpo4nextE:
	.zero		1
	.type		_ZN34_INTERNAL_173e55ac_4_k_cu_87f417744cuda3std6ranges3__45__cpo4swapE,@object
	.size		_ZN34_INTERNAL_173e55ac_4_k_cu_87f417744cuda3std6ranges3__45__cpo4swapE,(_ZN34_INTERNAL_173e55ac_4_k_cu_87f417746thrust24THRUST_300001_SM_1000_NS8cuda_cub10par_nosyncE - _ZN34_INTERNAL_173e55ac_4_k_cu_87f417744cuda3std6ranges3__45__cpo4swapE)
_ZN34_INTERNAL_173e55ac_4_k_cu_87f417744cuda3std6ranges3__45__cpo4swapE:
	.zero		1
	.type		_ZN34_INTERNAL_173e55ac_4_k_cu_87f417746thrust24THRUST_300001_SM_1000_NS8cuda_cub10par_nosyncE,@object
	.size		_ZN34_INTERNAL_173e55ac_4_k_cu_87f417746thrust24THRUST_300001_SM_1000_NS8cuda_cub10par_nosyncE,(_ZN34_INTERNAL_173e55ac_4_k_cu_87f417746thrust24THRUST_300001_SM_1000_NS12placeholders2_9E - _ZN34_INTERNAL_173e55ac_4_k_cu_87f417746thrust24THRUST_300001_SM_1000_NS8cuda_cub10par_nosyncE)
_ZN34_INTERNAL_173e55ac_4_k_cu_87f417746thrust24THRUST_300001_SM_1000_NS8cuda_cub10par_nosyncE:
	.zero		1
	.type		_ZN34_INTERNAL_173e55ac_4_k_cu_87f417746thrust24THRUST_300001_SM_1000_NS12placeholders2_9E,@object
	.size		_ZN34_INTERNAL_173e55ac_4_k_cu_87f417746thrust24THRUST_300001_SM_1000_NS12placeholders2_9E,(_ZN34_INTERNAL_173e55ac_4_k_cu_87f417744cuda3std3__436_GLOBAL__N__173e55ac_4_k_cu_87f417746ignoreE - _ZN34_INTERNAL_173e55ac_4_k_cu_87f417746thrust24THRUST_300001_SM_1000_NS12placeholders2_9E)
_ZN34_INTERNAL_173e55ac_4_k_cu_87f417746thrust24THRUST_300001_SM_1000_NS12placeholders2_9E:
	.zero		1
	.type		_ZN34_INTERNAL_173e55ac_4_k_cu_87f417744cuda3std3__436_GLOBAL__N__173e55ac_4_k_cu_87f417746ignoreE,@object
	.size		_ZN34_INTERNAL_173e55ac_4_k_cu_87f417744cuda3std3__436_GLOBAL__N__173e55ac_4_k_cu_87f417746ignoreE,(_ZN34_INTERNAL_173e55ac_4_k_cu_87f417744cuda3std6ranges3__45__cpo4dataE - _ZN34_INTERNAL_173e55ac_4_k_cu_87f417744cuda3std3__436_GLOBAL__N__173e55ac_4_k_cu_87f417746ignoreE)
_ZN34_INTERNAL_173e55ac_4_k_cu_87f417744cuda3std3__436_GLOBAL__N__173e55ac_4_k_cu_87f417746ignoreE:
	.zero		1
	.type		_ZN34_INTERNAL_173e55ac_4_k_cu_87f417744cuda3std6ranges3__45__cpo4dataE,@object
	.size		_ZN34_INTERNAL_173e55ac_4_k_cu_87f417744cuda3std6ranges3__45__cpo4dataE,(_ZN34_INTERNAL_173e55ac_4_k_cu_87f417746thrust24THRUST_300001_SM_1000_NS12placeholders2_1E - _ZN34_INTERNAL_173e55ac_4_k_cu_87f417744cuda3std6ranges3__45__cpo4dataE)
_ZN34_INTERNAL_173e55ac_4_k_cu_87f417744cuda3std6ranges3__45__cpo4dataE:
	.zero		1
	.type		_ZN34_INTERNAL_173e55ac_4_k_cu_87f417746thrust24THRUST_300001_SM_1000_NS12placeholders2_1E,@object
	.size		_ZN34_INTERNAL_173e55ac_4_k_cu_87f417746thrust24THRUST_300001_SM_1000_NS12placeholders2_1E,(_ZN34_INTERNAL_173e55ac_4_k_cu_87f417744cuda3std3__45__cpo5beginE - _ZN34_INTERNAL_173e55ac_4_k_cu_87f417746thrust24THRUST_300001_SM_1000_NS12placeholders2_1E)
_ZN34_INTERNAL_173e55ac_4_k_cu_87f417746thrust24THRUST_300001_SM_1000_NS12placeholders2_1E:
	.zero		1
	.type		_ZN34_INTERNAL_173e55ac_4_k_cu_87f417744cuda3std3__45__cpo5beginE,@object
	.size		_ZN34_INTERNAL_173e55ac_4_k_cu_87f417744cuda3std3__45__cpo5beginE,(_ZN34_INTERNAL_173e55ac_4_k_cu_87f417744cuda3std6ranges3__45__cpo5beginE - _ZN34_INTERNAL_173e55ac_4_k_cu_87f417744cuda3std3__45__cpo5beginE)
_ZN34_INTERNAL_173e55ac_4_k_cu_87f417744cuda3std3__45__cpo5beginE:
	.zero		1
	.type		_ZN34_INTERNAL_173e55ac_4_k_cu_87f417744cuda3std6ranges3__45__cpo5beginE,@object
	.size		_ZN34_INTERNAL_173e55ac_4_k_cu_87f417744cuda3std6ranges3__45__cpo5beginE,(_ZN34_INTERNAL_173e55ac_4_k_cu_87f417746thrust24THRUST_300001_SM_1000_NS12placeholders2_5E - _ZN34_INTERNAL_173e55ac_4_k_cu_87f417744cuda3std6ranges3__45__cpo5beginE)
_ZN34_INTERNAL_173e55ac_4_k_cu_87f417744cuda3std6ranges3__45__cpo5beginE:
	.zero		1
	.type		_ZN34_INTERNAL_173e55ac_4_k_cu_87f417746thrust24THRUST_300001_SM_1000_NS12placeholders2_5E,@object
	.size		_ZN34_INTERNAL_173e55ac_4_k_cu_87f417746thrust24THRUST_300001_SM_1000_NS12placeholders2_5E,(_ZN34_INTERNAL_173e55ac_4_k_cu_87f417744cuda3std3__45__cpo6rbeginE - _ZN34_INTERNAL_173e55ac_4_k_cu_87f417746thrust24THRUST_300001_SM_1000_NS12placeholders2_5E)
_ZN34_INTERNAL_173e55ac_4_k_cu_87f417746thrust24THRUST_300001_SM_1000_NS12placeholders2_5E:
	.zero		1
	.type		_ZN34_INTERNAL_173e55ac_4_k_cu_87f417744cuda3std3__45__cpo6rbeginE,@object
	.size		_ZN34_INTERNAL_173e55ac_4_k_cu_87f417744cuda3std3__45__cpo6rbeginE,(_ZN34_INTERNAL_173e55ac_4_k_cu_87f417744cuda3std6ranges3__45__cpo7advanceE - _ZN34_INTERNAL_173e55ac_4_k_cu_87f417744cuda3std3__45__cpo6rbeginE)
_ZN34_INTERNAL_173e55ac_4_k_cu_87f417744cuda3std3__45__cpo6rbeginE:
	.zero		1
	.type		_ZN34_INTERNAL_173e55ac_4_k_cu_87f417744cuda3std6ranges3__45__cpo7advanceE,@object
	.size		_ZN34_INTERNAL_173e55ac_4_k_cu_87f417744cuda3std6ranges3__45__cpo7advanceE,(_ZN34_INTERNAL_173e55ac_4_k_cu_87f417744cuda3std3__47nulloptE - _ZN34_INTERNAL_173e55ac_4_k_cu_87f417744cuda3std6ranges3__45__cpo7advanceE)
_ZN34_INTERNAL_173e55ac_4_k_cu_87f417744cuda3std6ranges3__45__cpo7advanceE:
	.zero		1
	.type		_ZN34_INTERNAL_173e55ac_4_k_cu_87f417744cuda3std3__47nulloptE,@object
	.size		_ZN34_INTERNAL_173e55ac_4_k_cu_87f417744cuda3std3__47nulloptE,(_ZN34_INTERNAL_173e55ac_4_k_cu_87f417744cuda3std6ranges3__45__cpo8distanceE - _ZN34_INTERNAL_173e55ac_4_k_cu_87f417744cuda3std3__47nulloptE)
_ZN34_INTERNAL_173e55ac_4_k_cu_87f417744cuda3std3__47nulloptE:
	.zero		1
	.type		_ZN34_INTERNAL_173e55ac_4_k_cu_87f417744cuda3std6ranges3__45__cpo8distanceE,@object
	.size		_ZN34_INTERNAL_173e55ac_4_k_cu_87f417744cuda3std6ranges3__45__cpo8distanceE,(_ZN34_INTERNAL_173e55ac_4_k_cu_87f417746thrust24THRUST_300001_SM_1000_NS12placeholders3_10E - _ZN34_INTERNAL_173e55ac_4_k_cu_87f417744cuda3std6ranges3__45__cpo8distanceE)
_ZN34_INTERNAL_173e55ac_4_k_cu_87f417744cuda3std6ranges3__45__cpo8distanceE:
	.zero		1
	.type		_ZN34_INTERNAL_173e55ac_4_k_cu_87f417746thrust24THRUST_300001_SM_1000_NS12placeholders3_10E,@object
	.size		_ZN34_INTERNAL_173e55ac_4_k_cu_87f417746thrust24THRUST_300001_SM_1000_NS12placeholders3_10E,(_ZN34_INTERNAL_173e55ac_4_k_cu_87f417744cuda3std3__419piecewise_constructE - _ZN34_INTERNAL_173e55ac_4_k_cu_87f417746thrust24THRUST_300001_SM_1000_NS12placeholders3_10E)
_ZN34_INTERNAL_173e55ac_4_k_cu_87f417746thrust24THRUST_300001_SM_1000_NS12placeholders3_10E:
	.zero		1
	.type		_ZN34_INTERNAL_173e55ac_4_k_cu_87f417744cuda3std3__419piecewise_constructE,@object
	.size		_ZN34_INTERNAL_173e55ac_4_k_cu_87f417744cuda3std3__419piecewise_constructE,(_ZN34_INTERNAL_173e55ac_4_k_cu_87f417744cuda3std6ranges3__45__cpo5cdataE - _ZN34_INTERNAL_173e55ac_4_k_cu_87f417744cuda3std3__419piecewise_constructE)
_ZN34_INTERNAL_173e55ac_4_k_cu_87f417744cuda3std3__419piecewise_constructE:
	.zero		1
	.type		_ZN34_INTERNAL_173e55ac_4_k_cu_87f417744cuda3std6ranges3__45__cpo5cdataE,@object
	.size		_ZN34_INTERNAL_173e55ac_4_k_cu_87f417744cuda3std6ranges3__45__cpo5cdataE,(_ZN34_INTERNAL_173e55ac_4_k_cu_87f417746thrust24THRUST_300001_SM_1000_NS12placeholders2_2E - _ZN34_INTERNAL_173e55ac_4_k_cu_87f417744cuda3std6ranges3__45__cpo5cdataE)
_ZN34_INTERNAL_173e55ac_4_k_cu_87f417744cuda3std6ranges3__45__cpo5cdataE:
	.zero		1
	.type		_ZN34_INTERNAL_173e55ac_4_k_cu_87f417746thrust24THRUST_300001_SM_1000_NS12placeholders2_2E,@object
	.size		_ZN34_INTERNAL_173e55ac_4_k_cu_87f417746thrust24THRUST_300001_SM_1000_NS12placeholders2_2E,(_ZN34_INTERNAL_173e55ac_4_k_cu_87f417744cuda3std3__45__cpo3endE - _ZN34_INTERNAL_173e55ac_4_k_cu_87f417746thrust24THRUST_300001_SM_1000_NS12placeholders2_2E)
_ZN34_INTERNAL_173e55ac_4_k_cu_87f417746thrust24THRUST_300001_SM_1000_NS12placeholders2_2E:
	.zero		1
	.type		_ZN34_INTERNAL_173e55ac_4_k_cu_87f417744cuda3std3__45__cpo3endE,@object
	.size		_ZN34_INTERNAL_173e55ac_4_k_cu_87f417744cuda3std3__45__cpo3endE,(_ZN34_INTERNAL_173e55ac_4_k_cu_87f417744cuda3std6ranges3__45__cpo3endE - _ZN34_INTERNAL_173e55ac_4_k_cu_87f417744cuda3std3__45__cpo3endE)
_ZN34_INTERNAL_173e55ac_4_k_cu_87f417744cuda3std3__45__cpo3endE:
	.zero		1
	.type		_ZN34_INTERNAL_173e55ac_4_k_cu_87f417744cuda3std6ranges3__45__cpo3endE,@object
	.size		_ZN34_INTERNAL_173e55ac_4_k_cu_87f417744cuda3std6ranges3__45__cpo3endE,(_ZN34_INTERNAL_173e55ac_4_k_cu_87f417746thrust24THRUST_300001_SM_1000_NS12placeholders2_6E - _ZN34_INTERNAL_173e55ac_4_k_cu_87f417744cuda3std6ranges3__45__cpo3endE)
_ZN34_INTERNAL_173e55ac_4_k_cu_87f417744cuda3std6ranges3__45__cpo3endE:
	.zero		1
	.type		_ZN34_INTERNAL_173e55ac_4_k_cu_87f417746thrust24THRUST_300001_SM_1000_NS12placeholders2_6E,@object
	.size		_ZN34_INTERNAL_173e55ac_4_k_cu_87f417746thrust24THRUST_300001_SM_1000_NS12placeholders2_6E,(_ZN34_INTERNAL_173e55ac_4_k_cu_87f417744cuda3std3__45__cpo4rendE - _ZN34_INTERNAL_173e55ac_4_k_cu_87f417746thrust24THRUST_300001_SM_1000_NS12placeholders2_6E)
_ZN34_INTERNAL_173e55ac_4_k_cu_87f417746thrust24THRUST_300001_SM_1000_NS12placeholders2_6E:
	.zero		1
	.type		_ZN34_INTERNAL_173e55ac_4_k_cu_87f417744cuda3std3__45__cpo4rendE,@object
	.size		_ZN34_INTERNAL_173e55ac_4_k_cu_87f417744cuda3std3__45__cpo4rendE,(_ZN34_INTERNAL_173e55ac_4_k_cu_87f417744cuda3std6ranges3__45__cpo9iter_swapE - _ZN34_INTERNAL_173e55ac_4_k_cu_87f417744cuda3std3__45__cpo4rendE)
_ZN34_INTERNAL_173e55ac_4_k_cu_87f417744cuda3std3__45__cpo4rendE:
	.zero		1
	.type		_ZN34_INTERNAL_173e55ac_4_k_cu_87f417744cuda3std6ranges3__45__cpo9iter_swapE,@object
	.size		_ZN34_INTERNAL_173e55ac_4_k_cu_87f417744cuda3std6ranges3__45__cpo9iter_swapE,(_ZN34_INTERNAL_173e55ac_4_k_cu_87f417744cuda3std3__48unexpectE - _ZN34_INTERNAL_173e55ac_4_k_cu_87f417744cuda3std6ranges3__45__cpo9iter_swapE)
_ZN34_INTERNAL_173e55ac_4_k_cu_87f417744cuda3std6ranges3__45__cpo9iter_swapE:
	.zero		1
	.type		_ZN34_INTERNAL_173e55ac_4_k_cu_87f417744cuda3std3__48unexpectE,@object
	.size		_ZN34_INTERNAL_173e55ac_4_k_cu_87f417744cuda3std3__48unexpectE,(_ZN34_INTERNAL_173e55ac_4_k_cu_87f417746thrust24THRUST_300001_SM_1000_NS8cuda_cub3parE - _ZN34_INTERNAL_173e55ac_4_k_cu_87f417744cuda3std3__48unexpectE)
_ZN34_INTERNAL_173e55ac_4_k_cu_87f417744cuda3std3__48unexpectE:
	.zero		1
	.type		_ZN34_INTERNAL_173e55ac_4_k_cu_87f417746thrust24THRUST_300001_SM_1000_NS8cuda_cub3parE,@object
	.size		_ZN34_INTERNAL_173e55ac_4_k_cu_87f417746thrust24THRUST_300001_SM_1000_NS8cuda_cub3parE,(_ZN34_INTERNAL_173e55ac_4_k_cu_87f417746thrust24THRUST_300001_SM_1000_NS12placeholders2_4E - _ZN34_INTERNAL_173e55ac_4_k_cu_87f417746thrust24THRUST_300001_SM_1000_NS8cuda_cub3parE)
_ZN34_INTERNAL_173e55ac_4_k_cu_87f417746thrust24THRUST_300001_SM_1000_NS8cuda_cub3parE:
	.zero		1
	.type		_ZN34_INTERNAL_173e55ac_4_k_cu_87f417746thrust24THRUST_300001_SM_1000_NS12placeholders2_4E,@object
	.size		_ZN34_INTERNAL_173e55ac_4_k_cu_87f417746thrust24THRUST_300001_SM_1000_NS12placeholders2_4E,(_ZN34_INTERNAL_173e55ac_4_k_cu_87f417744cuda3std3__45__cpo4cendE - _ZN34_INTERNAL_173e55ac_4_k_cu_87f417746thrust24THRUST_300001_SM_1000_NS12placeholders2_4E)
_ZN34_INTERNAL_173e55ac_4_k_cu_87f417746thrust24THRUST_300001_SM_1000_NS12placeholders2_4E:
	.zero		1
	.type		_ZN34_INTERNAL_173e55ac_4_k_cu_87f417744cuda3std3__45__cpo4cendE,@object
	.size		_ZN34_INTERNAL_173e55ac_4_k_cu_87f417744cuda3std3__45__cpo4cendE,(_ZN34_INTERNAL_173e55ac_4_k_cu_87f417744cuda3std6ranges3__45__cpo4cendE - _ZN34_INTERNAL_173e55ac_4_k_cu_87f417744cuda3std3__45__cpo4cendE)
_ZN34_INTERNAL_173e55ac_4_k_cu_87f417744cuda3std3__45__cpo4cendE:
	.zero		1
	.type		_ZN34_INTERNAL_173e55ac_4_k_cu_87f417744cuda3std6ranges3__45__cpo4cendE,@object
	.size		_ZN34_INTERNAL_173e55ac_4_k_cu_87f417744cuda3std6ranges3__45__cpo4cendE,(_ZN34_INTERNAL_173e55ac_4_k_cu_87f417744cuda3std3__420unreachable_sentinelE - _ZN34_INTERNAL_173e55ac_4_k_cu_87f417744cuda3std6ranges3__45__cpo4cendE)
_ZN34_INTERNAL_173e55ac_4_k_cu_87f417744cuda3std6ranges3__45__cpo4cendE:
	.zero		1
	.type		_ZN34_INTERNAL_173e55ac_4_k_cu_87f417744cuda3std3__420unreachable_sentinelE,@object
	.size		_ZN34_INTERNAL_173e55ac_4_k_cu_87f417744cuda3std3__420unreachable_sentinelE,(_ZN34_INTERNAL_173e55ac_4_k_cu_87f417744cuda3std6ranges3__45__cpo5ssizeE - _ZN34_INTERNAL_173e55ac_4_k_cu_87f417744cuda3std3__420unreachable_sentinelE)
_ZN34_INTERNAL_173e55ac_4_k_cu_87f417744cuda3std3__420unreachable_sentinelE:
	.zero		1
	.type		_ZN34_INTERNAL_173e55ac_4_k_cu_87f417744cuda3std6ranges3__45__cpo5ssizeE,@object
	.size		_ZN34_INTERNAL_173e55ac_4_k_cu_87f417744cuda3std6ranges3__45__cpo5ssizeE,(_ZN34_INTERNAL_173e55ac_4_k_cu_87f417746thrust24THRUST_300001_SM_1000_NS12placeholders2_8E - _ZN34_INTERNAL_173e55ac_4_k_cu_87f417744cuda3std6ranges3__45__cpo5ssizeE)
_ZN34_INTERNAL_173e55ac_4_k_cu_87f417744cuda3std6ranges3__45__cpo5ssizeE:
	.zero		1
	.type		_ZN34_INTERNAL_173e55ac_4_k_cu_87f417746thrust24THRUST_300001_SM_1000_NS12placeholders2_8E,@object
	.size		_ZN34_INTERNAL_173e55ac_4_k_cu_87f417746thrust24THRUST_300001_SM_1000_NS12placeholders2_8E,(_ZN34_INTERNAL_173e55ac_4_k_cu_87f417744cuda3std3__45__cpo5crendE - _ZN34_INTERNAL_173e55ac_4_k_cu_87f417746thrust24THRUST_300001_SM_1000_NS12placeholders2_8E)
_ZN34_INTERNAL_173e55ac_4_k_cu_87f417746thrust24THRUST_300001_SM_1000_NS12placeholders2_8E:
	.zero		1
	.type		_ZN34_INTERNAL_173e55ac_4_k_cu_87f417744cuda3std3__45__cpo5crendE,@object
	.size		_ZN34_INTERNAL_173e55ac_4_k_cu_87f417744cuda3std3__45__cpo5crendE,(_ZN34_INTERNAL_173e55ac_4_k_cu_87f417744cuda3std6ranges3__45__cpo4prevE - _ZN34_INTERNAL_173e55ac_4_k_cu_87f417744cuda3std3__45__cpo5crendE)
_ZN34_INTERNAL_173e55ac_4_k_cu_87f417744cuda3std3__45__cpo5crendE:
	.zero		1
	.type		_ZN34_INTERNAL_173e55ac_4_k_cu_87f417744cuda3std6ranges3__45__cpo4prevE,@object
	.size		_ZN34_INTERNAL_173e55ac_4_k_cu_87f417744cuda3std6ranges3__45__cpo4prevE,(_ZN34_INTERNAL_173e55ac_4_k_cu_87f417744cuda3std6ranges3__45__cpo9iter_moveE - _ZN34_INTERNAL_173e55ac_4_k_cu_87f417744cuda3std6ranges3__45__cpo4prevE)
_ZN34_INTERNAL_173e55ac_4_k_cu_87f417744cuda3std6ranges3__45__cpo4prevE:
	.zero		1
	.type		_ZN34_INTERNAL_173e55ac_4_k_cu_87f417744cuda3std6ranges3__45__cpo9iter_moveE,@object
	.size		_ZN34_INTERNAL_173e55ac_4_k_cu_87f417744cuda3std6ranges3__45__cpo9iter_moveE,(_ZN34_INTERNAL_173e55ac_4_k_cu_87f417746thrust24THRUST_300001_SM_1000_NS6system6detail10sequential3seqE - _ZN34_INTERNAL_173e55ac_4_k_cu_87f417744cuda3std6ranges3__45__cpo9iter_moveE)
_ZN34_INTERNAL_173e55ac_4_k_cu_87f417744cuda3std6ranges3__45__cpo9iter_moveE:
	.zero		1
	.type		_ZN34_INTERNAL_173e55ac_4_k_cu_87f417746thrust24THRUST_300001_SM_1000_NS6system6detail10sequential3seqE,@object
	.size		_ZN34_INTERNAL_173e55ac_4_k_cu_87f417746thrust24THRUST_300001_SM_1000_NS6system6detail10sequential3seqE,(.L_31 - _ZN34_INTERNAL_173e55ac_4_k_cu_87f417746thrust24THRUST_300001_SM_1000_NS6system6detail10sequential3seqE)
_ZN34_INTERNAL_173e55ac_4_k_cu_87f417746thrust24THRUST_300001_SM_1000_NS6system6detail10sequential3seqE:
	.zero		1
.L_31:


//--------------------- .nv.shared._Z14matrixMultiplyPimS_mS_mii --------------------------
	.section	.nv.shared._Z14matrixMultiplyPimS_mS_mii,"aw",@nobits
	.sectionflags	@""
	.align	4
.nv.shared._Z14matrixMultiplyPimS_mS_mii:
	.zero		1120


//--------------------- .nv.constant0._ZN3cub18CUB_300001_SM_10006detail11EmptyKernelIvEEvv --------------------------
	.section	.nv.constant0._ZN3cub18CUB_300001_SM_10006detail11EmptyKernelIvEEvv,"a",@progbits
	.sectionflags	@""
	.align	4
.nv.constant0._ZN3cub18CUB_300001_SM_10006detail11EmptyKernelIvEEvv:
	.zero		896


//--------------------- .nv.constant0._Z9showPitchPimii --------------------------
	.section	.nv.constant0._Z9showPitchPimii,"a",@progbits
	.sectionflags	@""
	.align	4
.nv.constant0._Z9showPitchPimii:
	.zero		920


//--------------------- .nv.constant0._Z14matrixMultiplyPimS_mS_mii --------------------------
	.section	.nv.constant0._Z14matrixMultiplyPimS_mS_mii,"a",@progbits
	.sectionflags	@""
	.align	4
.nv.constant0._Z14matrixMultiplyPimS_mS_mii:
	.zero		952


//--------------------- SYMBOLS --------------------------

	.type		.nv.reservedSmem.offset0,@object
	.size		.nv.reservedSmem.offset0,0x4
	.type		.nv.reservedSmem.cap,@object
	.size		.nv.reservedSmem.cap,0x4
	.type		vprintf,@function
